def gluon_wgmma(
    a_ptr,
    b_ptr,
    c_ptr,
    M,
    N,
    K,
    stride_am,
    stride_bk,
    stride_cm,
    BLOCK_M: gl.constexpr,
    BLOCK_N: gl.constexpr,
    BLOCK_K: gl.constexpr,
    DTYPE: gl.constexpr,
    A_LAYOUT: gl.constexpr,
    B_LAYOUT: gl.constexpr,
    C_LAYOUT: gl.constexpr,
    B_SHAPE: gl.constexpr,
    TRANS_B: gl.constexpr,
    NUM_BUFFERS: gl.constexpr,
    NUM_WARPS: gl.constexpr,
):
    a_desc = tma.make_tensor_descriptor(
        a_ptr, [M, K], [stride_am, 1], [BLOCK_M, BLOCK_K], A_LAYOUT
    )
    b_desc = tma.make_tensor_descriptor(
        b_ptr,
        [N, K] if TRANS_B else [K, N],
        [stride_bk, 1],
        B_SHAPE,
        B_LAYOUT,
    )
    c_desc = tma.make_tensor_descriptor(
        c_ptr, [M, N], [stride_cm, 1], [BLOCK_M, BLOCK_N], C_LAYOUT
    )

    a_bufs = gl.allocate_shared_memory(
        DTYPE, [NUM_BUFFERS, BLOCK_M, BLOCK_K], A_LAYOUT
    )
    b_bufs = gl.allocate_shared_memory(DTYPE, [NUM_BUFFERS] + B_SHAPE, B_LAYOUT)

    pid_m = gl.program_id(0)
    pid_n = gl.program_id(1)
    off_m = pid_m * BLOCK_M
    off_n = pid_n * BLOCK_N

    mma_layout: gl.constexpr = pick_wgmma_layout(DTYPE, BLOCK_M, BLOCK_N, NUM_WARPS)
    acc = warpgroup_mma_init(
        gl.zeros((BLOCK_M, BLOCK_N), dtype=gl.float32, layout=mma_layout)
    )

    bars = gl.allocate_shared_memory(
        gl.int64, [NUM_BUFFERS, 1], mbarrier.MBarrierLayout()
    )
    for i in gl.static_range(NUM_BUFFERS):
        mbarrier.init(bars.index(i), count=1)
    idx = 0
    phase = 0

    for k in range(0, K, BLOCK_K):
        a = a_bufs.index(idx)
        b = b_bufs.index(idx)
        bar = bars.index(idx)
        mbarrier.expect(bar, a_desc.block_type.nbytes + b_desc.block_type.nbytes)
        tma.async_copy_global_to_shared(a_desc, [off_m, k], bar, a)
        tma.async_copy_global_to_shared(
            b_desc, [off_n, k] if TRANS_B else [k, off_n], bar, b
        )
        mbarrier.wait(bar, phase=phase)

        if TRANS_B:
            b = b.permute((1, 0))
        acc = warpgroup_mma_wait(num_outstanding=0, deps=(acc,))
        acc = warpgroup_mma(a, b, acc, is_async=True)

        idx += 1
        if idx == NUM_BUFFERS:
            idx = 0
            phase ^= 1

    acc = warpgroup_mma_wait(num_outstanding=0, deps=(acc,))
    for i in gl.static_range(NUM_BUFFERS):
        mbarrier.invalidate(bars.index(i))

    c_smem = gl.allocate_shared_memory(DTYPE, [BLOCK_M, BLOCK_N], C_LAYOUT)
    c_smem.store(acc.to(DTYPE))
    fence_async_shared()
    tma.async_copy_shared_to_global(c_desc, [off_m, off_n], c_smem)
    tma.store_wait(pendings=0)

# config = {"BLOCK_K": 32, "BLOCK_M": 64, "BLOCK_N": 128, "arch": "sm_90", "dtype": "fp16", "num_buffers": 3, "num_warps": 8, "trans_b": 0}
# arch = sm_90


// ===== COMPILED SASS (sm_90a) =====

	.target	sm_90a

	.elftype	@"ET_EXEC"


//--------------------- .note.nv.tkinfo           --------------------------
	.section	.note.nv.tkinfo,"",@"SHT_NOTE"
	.sectionflags	@"SHF_NOTE_NV_TKINFO"
	.tkinfo
        /*0018*/ 	.word	0x00000002
        /*0030*/ 	.string	""
        /*0030*/ 	.string	"ptxas"
        /*0030*/ 	.string	"Cuda compilation tools, release 13.0, V13.0.88"
        /*0030*/ 	.string	"Build cuda_13.0.r13.0/compiler.36424714_0"
        /*0030*/ 	.string	"-v  -suppress-debug-info  -lineinfo  -arch sm_90a "



//--------------------- .note.nv.cuinfo           --------------------------
	.section	.note.nv.cuinfo,"",@"SHT_NOTE"
	.sectionflags	@"SHF_NOTE_NV_CUINFO"
        /*0018*/ 	.short	0x0002
        /*001a*/ 	.short	0x005a
        /*001c*/ 	.short	0x0082
	.zero		2


//--------------------- .nv.info                  --------------------------
	.section	.nv.info,"",@"SHT_CUDA_INFO"
	.align	4


	//----- nvinfo : EIATTR_REGCOUNT
	.align		4
        /*0000*/ 	.byte	0x04, 0x2f
        /*0002*/ 	.short	(.L_1 - .L_0)
	.align		4
.L_0:
        /*0004*/ 	.word	index@(gluon_wgmma)
        /*0008*/ 	.word	0x0000003a


	//----- nvinfo : EIATTR_FRAME_SIZE
	.align		4
.L_1:
        /*000c*/ 	.byte	0x04, 0x11
        /*000e*/ 	.short	(.L_3 - .L_2)
	.align		4
.L_2:
        /*0010*/ 	.word	index@(gluon_wgmma)
        /*0014*/ 	.word	0x00000000


	//----- nvinfo : EIATTR_MIN_STACK_SIZE
	.align		4
.L_3:
        /*0018*/ 	.byte	0x04, 0x12
        /*001a*/ 	.short	(.L_5 - .L_4)
	.align		4
.L_4:
        /*001c*/ 	.word	index@(gluon_wgmma)
        /*0020*/ 	.word	0x00000000
.L_5:


//--------------------- .nv.compat                --------------------------
	.section	.nv.compat,"",@"SHT_CUDA_COMPAT_INFO"
	.align	4
        /*0000*/ 	.byte	0x02, 0x09, 0x01, 0x00, 0x02, 0x02, 0x04, 0x00, 0x02, 0x05, 0x05, 0x00, 0x03, 0x07, 0x01, 0x01
        /*0010*/ 	.byte	0x02, 0x03, 0x03, 0x00, 0x02, 0x06, 0x01, 0x00, 0x04, 0x0b, 0x08, 0x00, 0x00, 0x00, 0x00, 0x00
        /*0020*/ 	.byte	0x00, 0x00, 0x00, 0x00


//--------------------- .nv.info.gluon_wgmma      --------------------------
	.section	.nv.info.gluon_wgmma,"",@"SHT_CUDA_INFO"
	.sectionflags	@""
	.align	4


	//----- nvinfo : EIATTR_CUDA_API_VERSION
	.align		4
        /*0000*/ 	.byte	0x04, 0x37
        /*0002*/ 	.short	(.L_7 - .L_6)
.L_6:
        /*0004*/ 	.word	0x00000082


	//----- nvinfo : EIATTR_KPARAM_INFO
	.align		4
.L_7:
        /*0008*/ 	.byte	0x04, 0x17
        /*000a*/ 	.short	(.L_9 - .L_8)
.L_8:
        /*000c*/ 	.word	0x00000000
        /*0010*/ 	.short	0x000a
        /*0012*/ 	.short	0x0048
        /*0014*/ 	.byte	0x00, 0xf4, 0x21, 0x00


	//----- nvinfo : EIATTR_KPARAM_INFO
	.align		4
.L_9:
        /*0018*/ 	.byte	0x04, 0x17
        /*001a*/ 	.short	(.L_11 - .L_10)
.L_10:
        /*001c*/ 	.word	0x00000000
        /*0020*/ 	.short	0x0009
        /*0022*/ 	.short	0x0040
        /*0024*/ 	.byte	0x00, 0xf4, 0x21, 0x00


	//----- nvinfo : EIATTR_KPARAM_INFO
	.align		4
.L_11:
        /*0028*/ 	.byte	0x04, 0x17
        /*002a*/ 	.short	(.L_13 - .L_12)
.L_12:
        /*002c*/ 	.word	0x00000000
        /*0030*/ 	.short	0x0008
        /*0032*/ 	.short	0x0038
        /*0034*/ 	.byte	0x00, 0xf0, 0x21, 0x00


	//----- nvinfo : EIATTR_KPARAM_INFO
	.align		4
.L_13:
        /*0038*/ 	.byte	0x04, 0x17
        /*003a*/ 	.short	(.L_15 - .L_14)
.L_14:
        /*003c*/ 	.word	0x00000000
        /*0040*/ 	.short	0x0007
        /*0042*/ 	.short	0x0030
        /*0044*/ 	.byte	0x00, 0xf0, 0x21, 0x00


	//----- nvinfo : EIATTR_KPARAM_INFO
	.align		4
.L_15:
        /*0048*/ 	.byte	0x04, 0x17
        /*004a*/ 	.short	(.L_17 - .L_16)
.L_16:
        /*004c*/ 	.word	0x00000000
        /*0050*/ 	.short	0x0006
        /*0052*/ 	.short	0x0028
        /*0054*/ 	.byte	0x00, 0xf0, 0x21, 0x00


	//----- nvinfo : EIATTR_KPARAM_INFO
	.align		4
.L_17:
        /*0058*/ 	.byte	0x04, 0x17
        /*005a*/ 	.short	(.L_19 - .L_18)
.L_18:
        /*005c*/ 	.word	0x00000000
        /*0060*/ 	.short	0x0005
        /*0062*/ 	.short	0x0020
        /*0064*/ 	.byte	0x00, 0xf0, 0x11, 0x00


	//----- nvinfo : EIATTR_KPARAM_INFO
	.align		4
.L_19:
        /*0068*/ 	.byte	0x04, 0x17
        /*006a*/ 	.short	(.L_21 - .L_20)
.L_20:
        /*006c*/ 	.word	0x00000000
        /*0070*/ 	.short	0x0004
        /*0072*/ 	.short	0x001c
        /*0074*/ 	.byte	0x00, 0xf0, 0x11, 0x00


	//----- nvinfo : EIATTR_KPARAM_INFO
	.align		4
.L_21:
        /*0078*/ 	.byte	0x04, 0x17
        /*007a*/ 	.short	(.L_23 - .L_22)
.L_22:
        /*007c*/ 	.word	0x00000000
        /*0080*/ 	.short	0x0003
        /*0082*/ 	.short	0x0018
        /*0084*/ 	.byte	0x00, 0xf0, 0x11, 0x00


	//----- nvinfo : EIATTR_KPARAM_INFO
	.align		4
.L_23:
        /*0088*/ 	.byte	0x04, 0x17
        /*008a*/ 	.short	(.L_25 - .L_24)
.L_24:
        /*008c*/ 	.word	0x00000000
        /*0090*/ 	.short	0x0002
        /*0092*/ 	.short	0x0010
        /*0094*/ 	.byte	0x00, 0xf4, 0x21, 0x00


	//----- nvinfo : EIATTR_KPARAM_INFO
	.align		4
.L_25:
        /*0098*/ 	.byte	0x04, 0x17
        /*009a*/ 	.short	(.L_27 - .L_26)
.L_26:
        /*009c*/ 	.word	0x00000000
        /*00a0*/ 	.short	0x0001
        /*00a2*/ 	.short	0x0008
        /*00a4*/ 	.byte	0x00, 0xf4, 0x21, 0x00


	//----- nvinfo : EIATTR_KPARAM_INFO
	.align		4
.L_27:
        /*00a8*/ 	.byte	0x04, 0x17
        /*00aa*/ 	.short	(.L_29 - .L_28)
.L_28:
        /*00ac*/ 	.word	0x00000000
        /*00b0*/ 	.short	0x0000
        /*00b2*/ 	.short	0x0000
        /*00b4*/ 	.byte	0x00, 0xf4, 0x21, 0x00


	//----- nvinfo : EIATTR_SPARSE_MMA_MASK
	.align		4
.L_29:
        /*00b8*/ 	.byte	0x03, 0x50
        /*00ba*/ 	.short	0x0000


	//----- nvinfo : EIATTR_MAXREG_COUNT
	.align		4
        /*00bc*/ 	.byte	0x03, 0x1b
        /*00be*/ 	.short	0x00ff


	//----- nvinfo : EIATTR_NUM_BARRIERS
	.align		4
        /*00c0*/ 	.byte	0x02, 0x4c
        /*00c2*/ 	.byte	0x01
	.zero		1


	//----- nvinfo : EIATTR_MERCURY_ISA_VERSION
	.align		4
        /*00c4*/ 	.byte	0x03, 0x5f
        /*00c6*/ 	.short	0x0101


	//----- nvinfo : EIATTR_INT_WARP_WIDE_INSTR_OFFSETS
	.align		4
        /*00c8*/ 	.byte	0x04, 0x31
        /*00ca*/ 	.short	(.L_31 - .L_30)


	//   ....[0]....
.L_30:
        /*00cc*/ 	.word	0x00001300


	//   ....[1]....
        /*00d0*/ 	.word	0x00001320


	//   ....[2]....
        /*00d4*/ 	.word	0x00001330


	//   ....[3]....
        /*00d8*/ 	.word	0x00001410


	//   ....[4]....
        /*00dc*/ 	.word	0x00001720


	//   ....[5]....
        /*00e0*/ 	.word	0x00001730


	//   ....[6]....
        /*00e4*/ 	.word	0x00001760


	//   ....[7]....
        /*00e8*/ 	.word	0x000017d0


	//   ....[8]....
        /*00ec*/ 	.word	0x00001d20


	//   ....[9]....
        /*00f0*/ 	.word	0x00001d30


	//----- nvinfo : EIATTR_COOP_GROUP_MASK_REGIDS
	.align		4
.L_31:
        /*00f4*/ 	.byte	0x04, 0x29
        /*00f6*/ 	.short	(.L_33 - .L_32)


	//   ....[0]....
.L_32:
        /*00f8*/ 	.word	0xffffffff


	//   ....[1]....
        /*00fc*/ 	.word	0xffffffff


	//   ....[2]....
        /*0100*/ 	.word	0xffffffff


	//----- nvinfo : EIATTR_COOP_GROUP_INSTR_OFFSETS
	.align		4
.L_33:
        /*0104*/ 	.byte	0x04, 0x28
        /*0106*/ 	.short	(.L_35 - .L_34)


	//   ....[0]....
.L_34:
        /*0108*/ 	.word	0x00000150


	//   ....[1]....
        /*010c*/ 	.word	0x00000720


	//   ....[2]....
        /*0110*/ 	.word	0x00000cd0


	//----- nvinfo : EIATTR_MBARRIER_INSTR_OFFSETS
	.align		4
.L_35:
        /*0114*/ 	.byte	0x04, 0x39
        /*0116*/ 	.short	(.L_37 - .L_36)


	//   ....[0]....
.L_36:
        /*0118*/ 	.word	0x00001490
        /*011c*/ 	.word	0x000000ff
        /*0120*/ 	.word	0x00009000
        /*0124*/ 	.short	0x0100
        /*0126*/ 	.byte	0x05
	.zero		1


	//   ....[1]....
        /*0128*/ 	.word	0x000014e0
        /*012c*/ 	.word	0x000000ff
        /*0130*/ 	.word	0x00009008
        /*0134*/ 	.short	0x0100
        /*0136*/ 	.byte	0x05
	.zero		1


	//   ....[2]....
        /*0138*/ 	.word	0x00001510
        /*013c*/ 	.word	0x000000ff
        /*0140*/ 	.word	0x00009010
        /*0144*/ 	.short	0x0100
        /*0146*/ 	.byte	0x05
	.zero		1


	//   ....[3]....
        /*0148*/ 	.word	0x00001860
        /*014c*/ 	.word	0x000000ff
        /*0150*/ 	.word	0x00009000
        /*0154*/ 	.short	0x010a
        /*0156*/ 	.byte	0x0f
	.zero		1


	//   ....[4]....
        /*0158*/ 	.word	0x00001bc0
        /*015c*/ 	.word	0x000000ff
        /*0160*/ 	.word	0x00009000
        /*0164*/ 	.short	0x0108
        /*0166*/ 	.byte	0x05
	.zero		1


	//   ....[5]....
        /*0168*/ 	.word	0x00001ce0
        /*016c*/ 	.word	0x000000ff
        /*0170*/ 	.word	0x00009008
        /*0174*/ 	.short	0x0108
        /*0176*/ 	.byte	0x05
	.zero		1


	//   ....[6]....
        /*0178*/ 	.word	0x00001d60
        /*017c*/ 	.word	0x000000ff
        /*0180*/ 	.word	0x00009010
        /*0184*/ 	.short	0x0108
        /*0186*/ 	.byte	0x05
	.zero		1


	//   ....[7]....
        /*0188*/ 	.word	0x00001e30
        /*018c*/ 	.word	0x000000ff
        /*0190*/ 	.word	0x00009000
        /*0194*/ 	.short	0x010a
        /*0196*/ 	.byte	0x0f
	.zero		1


	//----- nvinfo : EIATTR_NUM_MBARRIERS
	.align		4
.L_37:
        /*0198*/ 	.byte	0x03, 0x38
        /*019a*/ 	.short	0x0003


	//----- nvinfo : EIATTR_EXIT_INSTR_OFFSETS
	.align		4
        /*019c*/ 	.byte	0x04, 0x1c
        /*019e*/ 	.short	(.L_39 - .L_38)


	//   ....[0]....
.L_38:
        /*01a0*/ 	.word	0x00001e20


	//----- nvinfo : EIATTR_REQNTID
	.align		4
.L_39:
        /*01a4*/ 	.byte	0x04, 0x10
        /*01a6*/ 	.short	(.L_41 - .L_40)
.L_40:
        /*01a8*/ 	.word	0x00000100
        /*01ac*/ 	.word	0x00000001
        /*01b0*/ 	.word	0x00000001


	//----- nvinfo : EIATTR_CRS_STACK_SIZE
	.align		4
.L_41:
        /*01b4*/ 	.byte	0x04, 0x1e
        /*01b6*/ 	.short	(.L_43 - .L_42)
.L_42:
        /*01b8*/ 	.word	0x00000000


	//----- nvinfo : EIATTR_CBANK_PARAM_SIZE
	.align		4
.L_43:
        /*01bc*/ 	.byte	0x03, 0x19
        /*01be*/ 	.short	0x0050


	//----- nvinfo : EIATTR_PARAM_CBANK
	.align		4
        /*01c0*/ 	.byte	0x04, 0x0a
        /*01c2*/ 	.short	(.L_45 - .L_44)
	.align		4
.L_44:
        /*01c4*/ 	.word	index@(.nv.constant0.gluon_wgmma)
        /*01c8*/ 	.short	0x0210
        /*01ca*/ 	.short	0x0050


	//----- nvinfo : EIATTR_SW_WAR
	.align		4
.L_45:
        /*01cc*/ 	.byte	0x04, 0x36
        /*01ce*/ 	.short	(.L_47 - .L_46)
.L_46:
        /*01d0*/ 	.word	0x00000008
.L_47:


//--------------------- .nv.callgraph             --------------------------
	.section	.nv.callgraph,"",@"SHT_CUDA_CALLGRAPH"
	.align	4
	.sectionentsize	8
	.align		4
        /*0000*/ 	.word	0x00000000
	.align		4
        /*0004*/ 	.word	0xffffffff
	.align		4
        /*0008*/ 	.word	0x00000000
	.align		4
        /*000c*/ 	.word	0xfffffffe
	.align		4
        /*0010*/ 	.word	0x00000000
	.align		4
        /*0014*/ 	.word	0xfffffffd
	.align		4
        /*0018*/ 	.word	0x00000000
	.align		4
        /*001c*/ 	.word	0xfffffffc


//--------------------- .text.gluon_wgmma         --------------------------
	.section	.text.gluon_wgmma,"ax",@progbits
	.align	128
        .global         gluon_wgmma
        .type           gluon_wgmma,@function
        .size           gluon_wgmma,(.L_x_52 - gluon_wgmma)
        .other          gluon_wgmma,@"STO_CUDA_ENTRY STV_DEFAULT"
gluon_wgmma:
.text.gluon_wgmma:
[----:B------:R-:W-:Y:S01]  /*0000*/  LDC R1, c[0x0][0x28] ;  /* 0x00000a00ff017b82 */ /* 0x000fe20000000800 */
[----:B------:R-:W1:Y:S07]  /*0010*/  S2R R0, SR_TID.X ;  /* 0x0000000000007919 */ /* 0x000e6e0000002100 */
[----:B------:R-:W2:Y:S01]  /*0020*/  S2UR UR4, SR_CgaCtaId ;  /* 0x00000000000479c3 */ /* 0x000ea20000008800 */
[----:B------:R-:W-:Y:S01]  /*0030*/  UMOV UR5, 0x400 ;  /* 0x0000040000057882 */ /* 0x000fe20000000000 */
[----:B------:R-:W-:Y:S01]  /*0040*/  ULDC UR7, c[0x0][0xc] ;  /* 0x0000030000077ab9 */ /* 0x000fe20000000800 */
[----:B------:R-:W-:Y:S01]  /*0050*/  ULDC.64 UR20, c[0x0][0x250] ;  /* 0x0000940000147ab9 */ /* 0x000fe20000000a00 */
[----:B------:R-:W-:Y:S04]  /*0060*/  BSSY B0, `(.L_x_0) ;  /* 0x000001e000007945 */ /* 0x000fe80003800000 */
[----:B------:R-:W3:Y:S08]  /*0070*/  LDC R2, c[0x0][0x228] ;  /* 0x00008a00ff027b82 */ /* 0x000ef00000000800 */
[----:B------:R-:W4:Y:S08]  /*0080*/  LDC R10, c[0x0][0x230] ;  /* 0x00008c00ff0a7b82 */ /* 0x000f300000000800 */
[----:B------:R-:W-:Y:S01]  /*0090*/  S2UR UR28, SR_CTAID.Y ;  /* 0x00000000001c79c3 */ /* 0x000fe20000002600 */
[----:B--2---:R-:W-:-:S03]  /*00a0*/  ULEA UR5, UR4, UR5, 0x18 ;  /* 0x0000000504057291 */ /* 0x004fc6000f8ec03f */
[----:B------:R-:W-:Y:S01]  /*00b0*/  ULDC UR4, c[0x0][0x10] ;  /* 0x0000040000047ab9 */ /* 0x000fe20000000800 */
[----:B-1----:R-:W-:-:S03]  /*00c0*/  LOP3.LUT R6, R0, 0xff, RZ, 0xc0, !PT ;  /* 0x000000ff00067812 */ /* 0x002fc600078ec0ff */
[----:B------:R-:W1:Y:S01]  /*00d0*/  S2UR UR6, SR_CTAID.Z ;  /* 0x00000000000679c3 */ /* 0x000e620000002700 */
[----:B---3--:R-:W-:Y:S01]  /*00e0*/  VIADD R2, R2, 0xffffffff ;  /* 0xffffffff02027836 */ /* 0x008fe20000000000 */
[C---:B------:R-:W-:Y:S02]  /*00f0*/  ISETP.GE.U32.AND P0, PT, R6.reuse, 0x20, PT ;  /* 0x000000200600780c */ /* 0x040fe40003f06070 */
[C---:B------:R-:W-:Y:S02]  /*0100*/  ISETP.NE.U32.AND P2, PT, R6.reuse, RZ, PT ;  /* 0x000000ff0600720c */ /* 0x040fe40003f45070 */
[----:B------:R-:W-:Y:S02]  /*0110*/  LEA R14, R6, UR5, 0x2 ;  /* 0x00000005060e7c11 */ /* 0x000fe4000f8e10ff */
[----:B------:R-:W2:Y:S01]  /*0120*/  S2UR UR29, SR_CTAID.X ;  /* 0x00000000001d79c3 */ /* 0x000ea20000002500 */
[----:B----4-:R-:W-:-:S06]  /*0130*/  VIADD R11, R10, 0xffffffff ;  /* 0xffffffff0a0b7836 */ /* 0x010fcc0000000000 */
[----:B------:R3:W-:Y:S01]  /*0140*/  @!P0 STS [R14], RZ ;  /* 0x000000ff0e008388 */ /* 0x0007e20000000800 */
[----:B------:R-:W-:-:S03]  /*0150*/  NOP ;  /* 0x0000000000007918 */ /* 0x000fc60000000000 */
[----:B------:R3:W-:Y:S01]  /*0160*/  @!P2 STS [UR5+0x24], R2 ;  /* 0x00002402ff00a988 */ /* 0x0007e20008000805 */
[----:B-1----:R-:W-:-:S03]  /*0170*/  UIMAD UR4, UR6, UR4, UR28 ;  /* 0x00000004060472a4 */ /* 0x002fc6000f8e021c */
[----:B------:R3:W-:Y:S01]  /*0180*/  @!P2 STS [UR5+0x20], R11 ;  /* 0x0000200bff00a988 */ /* 0x0007e20008000805 */
[----:B--2---:R-:W-:-:S04]  /*0190*/  UIMAD UR4, UR4, UR7, UR29 ;  /* 0x00000007040472a4 */ /* 0x004fc8000f8e021d */
[----:B------:R-:W-:-:S04]  /*01a0*/  UIMAD UR4, UR4, 0x180, URZ ;  /* 0x00000180040478a4 */ /* 0x000fc8000f8e023f */
[----:B------:R-:W-:-:S04]  /*01b0*/  UIADD3 UR16, UP0, UR4, UR20, URZ ;  /* 0x0000001404107290 */ /* 0x000fc8000ff1e03f */
[----:B------:R-:W-:Y:S01]  /*01c0*/  ULEA.HI.X.SX32 UR17, UR4, UR21, 0x1, UP0 ;  /* 0x0000001504117291 */ /* 0x000fe200080f0e3f */
[----:B---3--:R-:W-:Y:S11]  /*01d0*/  @P2 BRA `(.L_x_1) ;  /* 0x0000000000182947 */ /* 0x008ff60003800000 */
[----:B------:R-:W1:Y:S01]  /*01e0*/  LDS R3, [UR5+0x8] ;  /* 0x00000805ff037984 */ /* 0x000e620008000800 */
[----:B------:R-:W2:Y:S01]  /*01f0*/  LDC.64 R8, c[0x0][0x210] ;  /* 0x00008400ff087b82 */ /* 0x000ea20000000a00 */
[----:B------:R-:W-:Y:S02]  /*0200*/  IMAD.MOV.U32 R4, RZ, RZ, 0x70 ;  /* 0x00000070ff047424 */ /* 0x000fe400078e00ff */
[----:B--2---:R2:W-:Y:S03]  /*0210*/  STS.64 [UR5], R8 ;  /* 0x00000008ff007988 */ /* 0x0045e60008000a05 */
[----:B-1----:R-:W-:-:S05]  /*0220*/  LOP3.LUT R3, R3, 0x10, R4, 0xd8, !PT ;  /* 0x0000001003037812 */ /* 0x002fca00078ed804 */
[----:B------:R2:W-:Y:S02]  /*0230*/  STS [UR5+0x8], R3 ;  /* 0x00000803ff007988 */ /* 0x0005e40008000805 */
.L_x_1:
[----:B------:R-:W-:Y:S05]  /*0240*/  BSYNC B0 ;  /* 0x0000000000007941 */ /* 0x000fea0003800000 */
.L_x_0:
[----:B------:R-:W-:Y:S04]  /*0250*/  BSSY B0, `(.L_x_2) ;  /* 0x000000a000007945 */ /* 0x000fe80003800000 */
[----:B------:R-:W-:Y:S05]  /*0260*/  @P2 BRA `(.L_x_3) ;  /* 0x0000000000202947 */ /* 0x000fea0003800000 */
[----:B--2---:R-:W1:Y:S01]  /*0270*/  LDS R3, [UR5+0x34] ;  /* 0x00003405ff037984 */ /* 0x004e620008000800 */
[----:B------:R-:W-:Y:S02]  /*0280*/  IMAD.MOV.U32 R4, RZ, RZ, 0x1f000000 ;  /* 0x1f000000ff047424 */ /* 0x000fe400078e00ff */
[----:B------:R-:W-:Y:S01]  /*0290*/  @!P2 IMAD.MOV.U32 R5, RZ, RZ, 0x3f ;  /* 0x0000003fff05a424 */ /* 0x000fe200078e00ff */
[----:B------:R-:W2:Y:S02]  /*02a0*/  @!P2 LDS R8, [UR5+0x38] ;  /* 0x00003805ff08a984 */ /* 0x000ea40008000800 */
[----:B-1----:R-:W-:Y:S02]  /*02b0*/  LOP3.LUT R3, R3, 0xff000000, R4, 0xb8, !PT ;  /* 0xff00000003037812 */ /* 0x002fe400078eb804 */
[----:B--2---:R-:W-:-:S03]  /*02c0*/  @!P2 LOP3.LUT R4, R8, 0xff, R5, 0xb8, !PT ;  /* 0x000000ff0804a812 */ /* 0x004fc600078eb805 */
[----:B------:R1:W-:Y:S04]  /*02d0*/  STS [UR5+0x34], R3 ;  /* 0x00003403ff007988 */ /* 0x0003e80008000805 */
[----:B------:R1:W-:Y:S02]  /*02e0*/  @!P2 STS [UR5+0x38], R4 ;  /* 0x00003804ff00a988 */ /* 0x0003e40008000805 */
.L_x_3:
[----:B------:R-:W-:Y:S05]  /*02f0*/  BSYNC B0 ;  /* 0x0000000000007941 */ /* 0x000fea0003800000 */
.L_x_2:
[----:B------:R-:W-:Y:S04]  /*0300*/  BSSY B0, `(.L_x_4) ;  /* 0x000000e000007945 */ /* 0x000fe80003800000 */
[----:B------:R-:W-:Y:S05]  /*0310*/  @P2 BRA `(.L_x_5) ;  /* 0x0000000000302947 */ /* 0x000fea0003800000 */
[----:B-1----:R-:W1:Y:S01]  /*0320*/  LDS R4, [UR5+0x34] ;  /* 0x00003405ff047984 */ /* 0x002e620008000800 */
[----:B------:R-:W3:Y:S03]  /*0330*/  LDC.64 R12, c[0x0][0x238] ;  /* 0x00008e00ff0c7b82 */ /* 0x000ee60000000a00 */
[----:B--2---:R-:W2:Y:S01]  /*0340*/  LDS R3, [UR5+0x1c] ;  /* 0x00001c05ff037984 */ /* 0x004ea20008000800 */
[C---:B---3--:R-:W-:Y:S01]  /*0350*/  SHF.L.U64.HI R8, R12.reuse, 0x1, R13 ;  /* 0x000000010c087819 */ /* 0x048fe2000001020d */
[----:B------:R-:W-:-:S03]  /*0360*/  IMAD.SHL.U32 R5, R12, 0x2, RZ ;  /* 0x000000020c057824 */ /* 0x000fc600078e00ff */
[--C-:B------:R-:W-:Y:S02]  /*0370*/  SHF.R.U32.HI R12, RZ, 0x4, R8.reuse ;  /* 0x00000004ff0c7819 */ /* 0x100fe40000011608 */
[----:B------:R-:W-:-:S05]  /*0380*/  SHF.R.U64 R5, R5, 0x4, R8 ;  /* 0x0000000405057819 */ /* 0x000fca0000001208 */
[----:B------:R3:W-:Y:S01]  /*0390*/  STS [UR5+0xc], R5 ;  /* 0x00000c05ff007988 */ /* 0x0007e20008000805 */
[----:B-1----:R-:W-:Y:S02]  /*03a0*/  LOP3.LUT R4, R4, 0x7, RZ, 0xb8, !PT ;  /* 0x0000000704047812 */ /* 0x002fe400078eb8ff */
[----:B--2---:R-:W-:-:S03]  /*03b0*/  LOP3.LUT R3, R3, 0xf, R12, 0xb8, !PT ;  /* 0x0000000f03037812 */ /* 0x004fc600078eb80c */
[----:B------:R3:W-:Y:S04]  /*03c0*/  STS [UR5+0x34], R4 ;  /* 0x00003404ff007988 */ /* 0x0007e80008000805 */
[----:B------:R3:W-:Y:S02]  /*03d0*/  STS [UR5+0x1c], R3 ;  /* 0x00001c03ff007988 */ /* 0x0007e40008000805 */
.L_x_5:
[----:B------:R-:W-:Y:S05]  /*03e0*/  BSYNC B0 ;  /* 0x0000000000007941 */ /* 0x000fea0003800000 */
.L_x_4:
[----:B------:R-:W-:Y:S04]  /*03f0*/  BSSY B1, `(.L_x_6) ;  /* 0x000001b000017945 */ /* 0x000fe80003800000 */
[----:B------:R-:W-:Y:S01]  /*0400*/  BSSY B0, `(.L_x_7) ;  /* 0x0000016000007945 */ /* 0x000fe20003800000 */
[----:B------:R-:W-:-:S03]  /*0410*/  IMAD.MOV.U32 R7, RZ, RZ, RZ ;  /* 0x000000ffff077224 */ /* 0x000fc600078e00ff */
[----:B------:R-:W-:Y:S05]  /*0420*/  @P2 BRA `(.L_x_8) ;  /* 0x0000000000202947 */ /* 0x000fea0003800000 */
[----:B-123--:R-:W1:Y:S02]  /*0430*/  LDS R3, [UR5+0x34] ;  /* 0x00003405ff037984 */ /* 0x00ee640008000800 */
[----:B-1----:R-:W-:-:S05]  /*0440*/  LOP3.LUT R3, R3, 0x38, RZ, 0xb8, !PT ;  /* 0x0000003803037812 */ /* 0x002fca00078eb8ff */
[----:B------:R1:W-:Y:S01]  /*0450*/  STS [UR5+0x34], R3 ;  /* 0x00003403ff007988 */ /* 0x0003e20008000805 */
[----:B------:R-:W-:Y:S05]  /*0460*/  @P2 BRA `(.L_x_9) ;  /* 0x0000000000202947 */ /* 0x000fea0003800000 */
[----:B-1----:R-:W1:Y:S01]  /*0470*/  LDS R3, [UR5+0x8] ;  /* 0x00000805ff037984 */ /* 0x002e620008000800 */
[----:B------:R-:W-:-:S05]  /*0480*/  IMAD.MOV.U32 R4, RZ, RZ, 0x780 ;  /* 0x00000780ff047424 */ /* 0x000fca00078e00ff */
[----:B-1----:R-:W-:-:S05]  /*0490*/  LOP3.LUT R3, R3, 0x300, R4, 0xd8, !PT ;  /* 0x0000030003037812 */ /* 0x002fca00078ed804 */
[----:B------:R4:W-:Y:S02]  /*04a0*/  STS [UR5+0x8], R3 ;  /* 0x00000803ff007988 */ /* 0x0009e40008000805 */
.L_x_8:
[----:B------:R-:W-:Y:S05]  /*04b0*/  @P2 BRA `(.L_x_10) ;  /* 0x0000000000282947 */ /* 0x000fea0003800000 */
[----:B-1234-:R-:W1:Y:S02]  /*04c0*/  LDS R3, [UR5+0x8] ;  /* 0x00000805ff037984 */ /* 0x01ee640008000800 */
[----:B-1----:R-:W-:-:S05]  /*04d0*/  LOP3.LUT R3, R3, 0x1800, RZ, 0xb8, !PT ;  /* 0x0000180003037812 */ /* 0x002fca00078eb8ff */
[----:B------:R2:W-:Y:S02]  /*04e0*/  STS [UR5+0x8], R3 ;  /* 0x00000803ff007988 */ /* 0x0005e40008000805 */
.L_x_9:
[----:B------:R-:W-:Y:S05]  /*04f0*/  @P2 BREAK B0 ;  /* 0x0000000000002942 */ /* 0x000fea0003800000 */
[----:B------:R-:W-:Y:S05]  /*0500*/  @P2 BRA `(.L_x_11) ;  /* 0x0000000000242947 */ /* 0x000fea0003800000 */
[----:B------:R-:W3:Y:S01]  /*0510*/  LDS R4, [UR5+0x8] ;  /* 0x00000805ff047984 */ /* 0x000ee20008000800 */
[----:B-12---:R-:W-:-:S05]  /*0520*/  IMAD.MOV.U32 R3, RZ, RZ, 0x6000 ;  /* 0x00006000ff037424 */ /* 0x006fca00078e00ff */
[----:B---3--:R-:W-:-:S04]  /*0530*/  LOP3.LUT R3, R4, 0x4000, R3, 0xd8, !PT ;  /* 0x0000400004037812 */ /* 0x008fc800078ed803 */
[----:B------:R-:W-:-:S05]  /*0540*/  LOP3.LUT R3, R3, 0x400000, RZ, 0xb8, !PT ;  /* 0x0040000003037812 */ /* 0x000fca00078eb8ff */
[----:B------:R5:W-:Y:S02]  /*0550*/  STS [UR5+0x8], R3 ;  /* 0x00000803ff007988 */ /* 0x000be40008000805 */
.L_x_10:
[----:B------:R-:W-:Y:S05]  /*0560*/  BSYNC B0 ;  /* 0x0000000000007941 */ /* 0x000fea0003800000 */
.L_x_7:
[----:B-12345:R-:W1:Y:S02]  /*0570*/  @!P2 LDS R3, [UR5+0x8] ;  /* 0x00000805ff03a984 */ /* 0x03ee640008000800 */
[----:B-1----:R-:W-:-:S05]  /*0580*/  @!P2 LOP3.LUT R3, R3, 0x8000, RZ, 0xb8, !PT ;  /* 0x000080000303a812 */ /* 0x002fca00078eb8ff */
[----:B------:R3:W-:Y:S02]  /*0590*/  @!P2 STS [UR5+0x8], R3 ;  /* 0x00000803ff00a988 */ /* 0x0007e40008000805 */
.L_x_11:
[----:B------:R-:W-:Y:S05]  /*05a0*/  BSYNC B1 ;  /* 0x0000000000017941 */ /* 0x000fea0003800000 */
.L_x_6:
[----:B------:R-:W-:Y:S05]  /*05b0*/  WARPSYNC.ALL ;  /* 0x0000000000007948 */ /* 0x000fea0003800000 */
[----:B-123--:R-:W1:Y:S02]  /*05c0*/  LDC R3, c[0x0][0x22c] ;  /* 0x00008b00ff037b82 */ /* 0x00ee640000000800 */
[----:B-1----:R-:W-:Y:S01]  /*05d0*/  VIADD R3, R3, 0xffffffff ;  /* 0xffffffff03037836 */ /* 0x002fe20000000000 */
[----:B------:R-:W-:Y:S06]  /*05e0*/  @P0 BRA `(.L_x_12) ;  /* 0x0000000000280947 */ /* 0x000fec0003800000 */
[----:B------:R-:W1:Y:S01]  /*05f0*/  S2R R4, SR_LANEID ;  /* 0x0000000000047919 */ /* 0x000e620000000000 */
[----:B------:R-:W-:Y:S05]  /*0600*/  WARPSYNC.ALL ;  /* 0x0000000000007948 */ /* 0x000fea0003800000 */
[----:B-1----:R-:W-:-:S05]  /*0610*/  IMAD.SHL.U32 R8, R4, 0x4, RZ ;  /* 0x0000000404087824 */ /* 0x002fca00078e00ff */
[----:B------:R-:W1:Y:S01]  /*0620*/  LDS R9, [R8+UR5] ;  /* 0x0000000508097984 */ /* 0x000e620008000800 */
[----:B------:R-:W-:-:S05]  /*0630*/  IADD3 R4, P1, R8, UR16, RZ ;  /* 0x0000001008047c10 */ /* 0x000fca000ff3e0ff */
[----:B------:R-:W-:-:S05]  /*0640*/  IMAD.X R5, RZ, RZ, UR17, P1 ;  /* 0x00000011ff057e24 */ /* 0x000fca00088e06ff */
[----:B-1----:R1:W2:Y:S01]  /*0650*/  ATOMG.E.EXCH.STRONG.GPU PT, RZ, [R4], R9 ;  /* 0x0000000904ff73a8 */ /* 0x0022a200041ee100 */
[----:B------:R-:W-:-:S04]  /*0660*/  DEPBAR {5,4,3,2,1,0} ;  /* 0x0000003f0000791a */ /* 0x000fc80000000000 */
[----:B------:R1:W-:Y:S01]  /*0670*/  UTMACCTL.IV [UR16] ;  /* 0x00000000100079b9 */ /* 0x0003e20008000000 */
[----:B------:R-:W-:Y:S01]  /*0680*/  NOP ;  /* 0x0000000000007918 */ /* 0x000fe20000000000 */
.L_x_12:
[----:B------:R-:W-:Y:S05]  /*0690*/  @P0 BRA `(.L_x_13) ;  /* 0x00000000000c0947 */ /* 0x000fea0003800000 */
[----:B------:R0:W-:Y:S01]  /*06a0*/  UTMACMDFLUSH ;  /* 0x00000000000079b7 */ /* 0x0001e20000000000 */
[----:B------:R-:W-:Y:S05]  /*06b0*/  @P0 BRA `(.L_x_13) ;  /* 0x0000000000040947 */ /* 0x000fea0003800000 */
[----:B------:R-:W-:-:S04]  /*06c0*/  DEPBAR.LE SB0, 0x0 ;  /* 0x000080000000791a */ /* 0x000fc80000000000 */
.L_x_13:
[----:B------:R-:W-:Y:S05]  /*06d0*/  WARPSYNC.ALL ;  /* 0x0000000000007948 */ /* 0x000fea0003800000 */
[----:B--2---:R-:W-:Y:S06]  /*06e0*/  BAR.SYNC.DEFER_BLOCKING 0x0 ;  /* 0x0000000000007b1d */ /* 0x004fec0000010000 */
[----:B------:R-:W-:Y:S02]  /*06f0*/  BSSY B1, `(.L_x_14) ;  /* 0x000000b000017945 */ /* 0x000fe40003800000 */
[----:B------:R-:W-:Y:S06]  /*0700*/  BAR.SYNC.DEFER_BLOCKING 0x0 ;  /* 0x0000000000007b1d */ /* 0x000fec0000010000 */
[----:B------:R2:W-:Y:S01]  /*0710*/  @!P0 STS [R14], RZ ;  /* 0x000000ff0e008388 */ /* 0x0005e20000000800 */
[----:B------:R-:W-:Y:S01]  /*0720*/  NOP ;  /* 0x0000000000007918 */ /* 0x000fe20000000000 */
[----:B------:R-:W-:Y:S05]  /*0730*/  @P2 BRA `(.L_x_15) ;  /* 0x0000000000182947 */ /* 0x000fea0003800000 */
[----:B-1----:R-:W1:Y:S01]  /*0740*/  LDS R4, [UR5+0x8] ;  /* 0x00000805ff047984 */ /* 0x002e620008000800 */
[----:B------:R-:W3:Y:S01]  /*0750*/  LDC.64 R8, c[0x0][0x218] ;  /* 0x00008600ff087b82 */ /* 0x000ee20000000a00 */
[----:B------:R-:W-:Y:S02]  /*0760*/  IMAD.MOV.U32 R5, RZ, RZ, 0x70 ;  /* 0x00000070ff057424 */ /* 0x000fe400078e00ff */
[----:B---3--:R3:W-:Y:S03]  /*0770*/  STS.64 [UR5], R8 ;  /* 0x00000008ff007988 */ /* 0x0087e60008000a05 */
[----:B-1----:R-:W-:-:S05]  /*0780*/  LOP3.LUT R4, R4, 0x10, R5, 0xd8, !PT ;  /* 0x0000001004047812 */ /* 0x002fca00078ed805 */
[----:B------:R3:W-:Y:S02]  /*0790*/  STS [UR5+0x8], R4 ;  /* 0x00000804ff007988 */ /* 0x0007e40008000805 */
.L_x_15:
[----:B-1----:R-:W-:Y:S05]  /*07a0*/  BSYNC B1 ;  /* 0x0000000000017941 */ /* 0x002fea0003800000 */
.L_x_14:
[----:B------:R-:W-:Y:S04]  /*07b0*/  BSSY B1, `(.L_x_16) ;  /* 0x000000a000017945 */ /* 0x000fe80003800000 */
[----:B------:R-:W-:Y:S05]  /*07c0*/  @P2 BRA `(.L_x_17) ;  /* 0x0000000000202947 */ /* 0x000fea0003800000 */
[----:B---3--:R-:W1:Y:S01]  /*07d0*/  LDS R4, [UR5+0x34] ;  /* 0x00003405ff047984 */ /* 0x008e620008000800 */
[----:B------:R-:W-:Y:S02]  /*07e0*/  IMAD.MOV.U32 R5, RZ, RZ, 0x3f000000 ;  /* 0x3f000000ff057424 */ /* 0x000fe400078e00ff */
[----:B------:R-:W-:Y:S01]  /*07f0*/  @!P2 IMAD.MOV.U32 R8, RZ, RZ, 0x1f ;  /* 0x0000001fff08a424 */ /* 0x000fe200078e00ff */
[----:B------:R-:W3:Y:S02]  /*0800*/  @!P2 LDS R9, [UR5+0x38] ;  /* 0x00003805ff09a984 */ /* 0x000ee40008000800 */
[----:B-1----:R-:W-:Y:S02]  /*0810*/  LOP3.LUT R4, R4, 0xff000000, R5, 0xb8, !PT ;  /* 0xff00000004047812 */ /* 0x002fe400078eb805 */
[----:B---3--:R-:W-:-:S03]  /*0820*/  @!P2 LOP3.LUT R5, R9, 0xff, R8, 0xb8, !PT ;  /* 0x000000ff0905a812 */ /* 0x008fc600078eb808 */
[----:B------:R1:W-:Y:S04]  /*0830*/  STS [UR5+0x34], R4 ;  /* 0x00003404ff007988 */ /* 0x0003e80008000805 */
[----:B------:R1:W-:Y:S02]  /*0840*/  @!P2 STS [UR5+0x38], R5 ;  /* 0x00003805ff00a988 */ /* 0x0003e40008000805 */
.L_x_17:
[----:B------:R-:W-:Y:S05]  /*0850*/  BSYNC B1 ;  /* 0x0000000000017941 */ /* 0x000fea0003800000 */
.L_x_16:
[----:B------:R-:W-:Y:S04]  /*0860*/  BSSY B1, `(.L_x_18) ;  /* 0x0000004000017945 */ /* 0x000fe80003800000 */
[----:B------:R-:W-:Y:S05]  /*0870*/  @P2 BRA `(.L_x_19) ;  /* 0x0000000000082947 */ /* 0x000fea0003800000 */
[----:B------:R4:W-:Y:S04]  /*0880*/  STS [UR5+0x24], R11 ;  /* 0x0000240bff007988 */ /* 0x0009e80008000805 */
[----:B------:R4:W-:Y:S02]  /*0890*/  STS [UR5+0x20], R3 ;  /* 0x00002003ff007988 */ /* 0x0009e40008000805 */
.L_x_19:
[----:B------:R-:W-:Y:S05]  /*08a0*/  BSYNC B1 ;  /* 0x0000000000017941 */ /* 0x000fea0003800000 */
.L_x_18:
[----:B------:R-:W-:Y:S04]  /*08b0*/  BSSY B1, `(.L_x_20) ;  /* 0x000000e000017945 */ /* 0x000fe80003800000 */
[----:B------:R-:W-:Y:S05]  /*08c0*/  @P2 BRA `(.L_x_21) ;  /* 0x0000000000302947 */ /* 0x000fea0003800000 */
[----:B-1----:R-:W1:Y:S01]  /*08d0*/  LDS R5, [UR5+0x34] ;  /* 0x00003405ff057984 */ /* 0x002e620008000800 */
[----:B---3--:R-:W3:Y:S03]  /*08e0*/  LDC.64 R8, c[0x0][0x240] ;  /* 0x00009000ff087b82 */ /* 0x008ee60000000a00 */
[----:B------:R-:W5:Y:S01]  /*08f0*/  LDS R4, [UR5+0x1c] ;  /* 0x00001c05ff047984 */ /* 0x000f620008000800 */
[C---:B---3--:R-:W-:Y:S01]  /*0900*/  SHF.L.U64.HI R9, R8.reuse, 0x1, R9 ;  /* 0x0000000108097819 */ /* 0x048fe20000010209 */
[----:B------:R-:W-:-:S03]  /*0910*/  IMAD.SHL.U32 R8, R8, 0x2, RZ ;  /* 0x0000000208087824 */ /* 0x000fc600078e00ff */
[--C-:B----4-:R-:W-:Y:S02]  /*0920*/  SHF.R.U32.HI R11, RZ, 0x4, R9.reuse ;  /* 0x00000004ff0b7819 */ /* 0x110fe40000011609 */
[----:B------:R-:W-:-:S05]  /*0930*/  SHF.R.U64 R8, R8, 0x4, R9 ;  /* 0x0000000408087819 */ /* 0x000fca0000001209 */
[----:B------:R3:W-:Y:S01]  /*0940*/  STS [UR5+0xc], R8 ;  /* 0x00000c08ff007988 */ /* 0x0007e20008000805 */
[----:B-1----:R-:W-:Y:S02]  /*0950*/  LOP3.LUT R5, R5, 0x7, RZ, 0xb8, !PT ;  /* 0x0000000705057812 */ /* 0x002fe400078eb8ff */
[----:B-----5:R-:W-:-:S03]  /*0960*/  LOP3.LUT R4, R4, 0xf, R11, 0xb8, !PT ;  /* 0x0000000f04047812 */ /* 0x020fc600078eb80b */
[----:B------:R3:W-:Y:S04]  /*0970*/  STS [UR5+0x34], R5 ;  /* 0x00003405ff007988 */ /* 0x0007e80008000805 */
[----:B------:R3:W-:Y:S02]  /*0980*/  STS [UR5+0x1c], R4 ;  /* 0x00001c04ff007988 */ /* 0x0007e40008000805 */
.L_x_21:
[----:B------:R-:W-:Y:S05]  /*0990*/  BSYNC B1 ;  /* 0x0000000000017941 */ /* 0x000fea0003800000 */
.L_x_20:
[----:B------:R-:W-:Y:S04]  /*09a0*/  BSSY B2, `(.L_x_22) ;  /* 0x000001a000027945 */ /* 0x000fe80003800000 */
[----:B------:R-:W-:Y:S04]  /*09b0*/  BSSY B1, `(.L_x_23) ;  /* 0x0000015000017945 */ /* 0x000fe80003800000 */
[----:B------:R-:W-:Y:S05]  /*09c0*/  @P2 BRA `(.L_x_24) ;  /* 0x0000000000202947 */ /* 0x000fea0003800000 */
[----:B-1-3--:R-:W1:Y:S02]  /*09d0*/  LDS R4, [UR5+0x34] ;  /* 0x00003405ff047984 */ /* 0x00ae640008000800 */
[----:B-1----:R-:W-:-:S05]  /*09e0*/  LOP3.LUT R4, R4, 0x38, RZ, 0xb8, !PT ;  /* 0x0000003804047812 */ /* 0x002fca00078eb8ff */
[----:B------:R1:W-:Y:S01]  /*09f0*/  STS [UR5+0x34], R4 ;  /* 0x00003404ff007988 */ /* 0x0003e20008000805 */
[----:B------:R-:W-:Y:S05]  /*0a00*/  @P2 BRA `(.L_x_25) ;  /* 0x0000000000202947 */ /* 0x000fea0003800000 */
[----:B-1----:R-:W1:Y:S01]  /*0a10*/  LDS R4, [UR5+0x8] ;  /* 0x00000805ff047984 */ /* 0x002e620008000800 */
[----:B------:R-:W-:-:S05]  /*0a20*/  IMAD.MOV.U32 R5, RZ, RZ, 0x780 ;  /* 0x00000780ff057424 */ /* 0x000fca00078e00ff */
[----:B-1----:R-:W-:-:S05]  /*0a30*/  LOP3.LUT R4, R4, 0x300, R5, 0xd8, !PT ;  /* 0x0000030004047812 */ /* 0x002fca00078ed805 */
[----:B------:R5:W-:Y:S02]  /*0a40*/  STS [UR5+0x8], R4 ;  /* 0x00000804ff007988 */ /* 0x000be40008000805 */
.L_x_24:
[----:B------:R-:W-:Y:S05]  /*0a50*/  @P2 BRA `(.L_x_26) ;  /* 0x0000000000282947 */ /* 0x000fea0003800000 */
[----:B-1-3-5:R-:W1:Y:S02]  /*0a60*/  LDS R4, [UR5+0x8] ;  /* 0x00000805ff047984 */ /* 0x02ae640008000800 */
[----:B-1----:R-:W-:-:S05]  /*0a70*/  LOP3.LUT R4, R4, 0x1800, RZ, 0xb8, !PT ;  /* 0x0000180004047812 */ /* 0x002fca00078eb8ff */
[----:B------:R3:W-:Y:S02]  /*0a80*/  STS [UR5+0x8], R4 ;  /* 0x00000804ff007988 */ /* 0x0007e40008000805 */
.L_x_25:
[----:B------:R-:W-:Y:S05]  /*0a90*/  @P2 BREAK B1 ;  /* 0x0000000000012942 */ /* 0x000fea0003800000 */
[----:B------:R-:W-:Y:S05]  /*0aa0*/  @P2 BRA `(.L_x_27) ;  /* 0x0000000000242947 */ /* 0x000fea0003800000 */
[----:B-1-3--:R-:W1:Y:S01]  /*0ab0*/  LDS R4, [UR5+0x8] ;  /* 0x00000805ff047984 */ /* 0x00ae620008000800 */
[----:B------:R-:W-:-:S05]  /*0ac0*/  IMAD.MOV.U32 R5, RZ, RZ, 0x6000 ;  /* 0x00006000ff057424 */ /* 0x000fca00078e00ff */
[----:B-1----:R-:W-:-:S04]  /*0ad0*/  LOP3.LUT R4, R4, 0x6000, R5, 0xd8, !PT ;  /* 0x0000600004047812 */ /* 0x002fc800078ed805 */
[----:B------:R-:W-:-:S05]  /*0ae0*/  LOP3.LUT R4, R4, 0x400000, RZ, 0xb8, !PT ;  /* 0x0040000004047812 */ /* 0x000fca00078eb8ff */
[----:B------:R1:W-:Y:S02]  /*0af0*/  STS [UR5+0x8], R4 ;  /* 0x00000804ff007988 */ /* 0x0003e40008000805 */
.L_x_26:
[----:B------:R-:W-:Y:S05]  /*0b00*/  BSYNC B1 ;  /* 0x0000000000017941 */ /* 0x000fea0003800000 */
.L_x_23:
[----:B-1-3-5:R-:W1:Y:S02]  /*0b10*/  @!P2 LDS R4, [UR5+0x8] ;  /* 0x00000805ff04a984 */ /* 0x02ae640008000800 */
[----:B-1----:R-:W-:-:S05]  /*0b20*/  @!P2 LOP3.LUT R4, R4, 0x8000, RZ, 0xb8, !PT ;  /* 0x000080000404a812 */ /* 0x002fca00078eb8ff */
[----:B------:R5:W-:Y:S02]  /*0b30*/  @!P2 STS [UR5+0x8], R4 ;  /* 0x00000804ff00a988 */ /* 0x000be40008000805 */
.L_x_27:
[----:B------:R-:W-:Y:S05]  /*0b40*/  BSYNC B2 ;  /* 0x0000000000027941 */ /* 0x000fea0003800000 */
.L_x_22:
[----:B------:R-:W-:Y:S05]  /*0b50*/  WARPSYNC.ALL ;  /* 0x0000000000007948 */ /* 0x000fea0003800000 */
[----:B------:R-:W-:-:S04]  /*0b60*/  UIADD3 UR19, UR4, 0x80, URZ ;  /* 0x0000008004137890 */ /* 0x000fc8000fffe03f */
[----:B------:R-:W-:-:S04]  /*0b70*/  UIADD3 UR18, UP0, UR19, UR20, URZ ;  /* 0x0000001413127290 */ /* 0x000fc8000ff1e03f */
[----:B------:R-:W-:Y:S01]  /*0b80*/  ULEA.HI.X.SX32 UR19, UR19, UR21, 0x1, UP0 ;  /* 0x0000001513137291 */ /* 0x000fe200080f0e3f */
[----:B------:R-:W-:Y:S11]  /*0b90*/  @P0 BRA `(.L_x_28) ;  /* 0x0000000000280947 */ /* 0x000ff60003800000 */
[----:B-1-3-5:R-:W1:Y:S01]  /*0ba0*/  S2R R4, SR_LANEID ;  /* 0x0000000000047919 */ /* 0x02ae620000000000 */
[----:B------:R-:W-:Y:S05]  /*0bb0*/  WARPSYNC.ALL ;  /* 0x0000000000007948 */ /* 0x000fea0003800000 */
[----:B-1----:R-:W-:-:S05]  /*0bc0*/  IMAD.SHL.U32 R8, R4, 0x4, RZ ;  /* 0x0000000404087824 */ /* 0x002fca00078e00ff */
[----:B------:R-:W1:Y:S01]  /*0bd0*/  LDS R9, [R8+UR5] ;  /* 0x0000000508097984 */ /* 0x000e620008000800 */
[----:B------:R-:W-:-:S05]  /*0be0*/  IADD3 R4, P1, R8, UR18, RZ ;  /* 0x0000001208047c10 */ /* 0x000fca000ff3e0ff */
[----:B------:R-:W-:-:S05]  /*0bf0*/  IMAD.X R5, RZ, RZ, UR19, P1 ;  /* 0x00000013ff057e24 */ /* 0x000fca00088e06ff */
[----:B-1----:R1:W3:Y:S01]  /*0c00*/  ATOMG.E.EXCH.STRONG.GPU PT, RZ, [R4], R9 ;  /* 0x0000000904ff73a8 */ /* 0x0022e200041ee100 */
[----:B------:R-:W-:-:S04]  /*0c10*/  DEPBAR {5,4,3,2,1,0} ;  /* 0x0000003f0000791a */ /* 0x000fc80000000000 */
[----:B------:R1:W-:Y:S01]  /*0c20*/  UTMACCTL.IV [UR18] ;  /* 0x00000000120079b9 */ /* 0x0003e20008000000 */
[----:B------:R-:W-:Y:S01]  /*0c30*/  NOP ;  /* 0x0000000000007918 */ /* 0x000fe20000000000 */
.L_x_28:
[----:B------:R-:W-:Y:S05]  /*0c40*/  @P0 BRA `(.L_x_29) ;  /* 0x00000000000c0947 */ /* 0x000fea0003800000 */
[----:B------:R0:W-:Y:S01]  /*0c50*/  UTMACMDFLUSH ;  /* 0x00000000000079b7 */ /* 0x0001e20000000000 */
[----:B------:R-:W-:Y:S05]  /*0c60*/  @P0 BRA `(.L_x_29) ;  /* 0x0000000000040947 */ /* 0x000fea0003800000 */
[----:B------:R-:W-:-:S04]  /*0c70*/  DEPBAR.LE SB0, 0x0 ;  /* 0x000080000000791a */ /* 0x000fc80000000000 */
.L_x_29:
[----:B------:R-:W-:Y:S05]  /*0c80*/  WARPSYNC.ALL ;  /* 0x0000000000007948 */ /* 0x000fea0003800000 */
[----:B---3--:R-:W-:Y:S06]  /*0c90*/  BAR.SYNC.DEFER_BLOCKING 0x0 ;  /* 0x0000000000007b1d */ /* 0x008fec0000010000 */
[----:B------:R-:W-:Y:S02]  /*0ca0*/  BSSY B2, `(.L_x_30) ;  /* 0x000000b000027945 */ /* 0x000fe40003800000 */
[----:B------:R-:W-:Y:S06]  /*0cb0*/  BAR.SYNC.DEFER_BLOCKING 0x0 ;  /* 0x0000000000007b1d */ /* 0x000fec0000010000 */
[----:B------:R3:W-:Y:S01]  /*0cc0*/  @!P0 STS [R14], RZ ;  /* 0x000000ff0e008388 */ /* 0x0007e20000000800 */
[----:B------:R-:W-:Y:S01]  /*0cd0*/  NOP ;  /* 0x0000000000007918 */ /* 0x000fe20000000000 */
[----:B------:R-:W-:Y:S05]  /*0ce0*/  @P2 BRA `(.L_x_31) ;  /* 0x0000000000182947 */ /* 0x000fea0003800000 */
[----:B-1---5:R-:W1:Y:S01]  /*0cf0*/  LDS R4, [UR5+0x8] ;  /* 0x00000805ff047984 */ /* 0x022e620008000800 */
[----:B------:R-:W5:Y:S01]  /*0d00*/  LDC.64 R8, c[0x0][0x220] ;  /* 0x00008800ff087b82 */ /* 0x000f620000000a00 */
[----:B------:R-:W-:Y:S02]  /*0d10*/  IMAD.MOV.U32 R5, RZ, RZ, 0x70 ;  /* 0x00000070ff057424 */ /* 0x000fe400078e00ff */
[----:B-----5:R5:W-:Y:S03]  /*0d20*/  STS.64 [UR5], R8 ;  /* 0x00000008ff007988 */ /* 0x020be60008000a05 */
[----:B-1----:R-:W-:-:S05]  /*0d30*/  LOP3.LUT R4, R4, 0x10, R5, 0xd8, !PT ;  /* 0x0000001004047812 */ /* 0x002fca00078ed805 */
[----:B------:R5:W-:Y:S02]  /*0d40*/  STS [UR5+0x8], R4 ;  /* 0x00000804ff007988 */ /* 0x000be40008000805 */
.L_x_31:
[----:B-1----:R-:W-:Y:S05]  /*0d50*/  BSYNC B2 ;  /* 0x0000000000027941 */ /* 0x002fea0003800000 */
.L_x_30:
[----:B------:R-:W-:Y:S04]  /*0d60*/  BSSY B3, `(.L_x_32) ;  /* 0x0000011000037945 */ /* 0x000fe80003800000 */
[----:B------:R-:W-:Y:S04]  /*0d70*/  BSSY B2, `(.L_x_33) ;  /* 0x000000e000027945 */ /* 0x000fe80003800000 */
[----:B------:R-:W-:Y:S05]  /*0d80*/  @P2 BRA `(.L_x_34) ;  /* 0x0000000000242947 */ /* 0x000fea0003800000 */
[----:B-----5:R-:W1:Y:S01]  /*0d90*/  LDS R4, [UR5+0x34] ;  /* 0x00003405ff047984 */ /* 0x020e620008000800 */
[----:B------:R-:W-:-:S05]  /*0da0*/  IMAD.MOV.U32 R5, RZ, RZ, 0x3f000000 ;  /* 0x3f000000ff057424 */ /* 0x000fca00078e00ff */
[----:B-1----:R-:W-:-:S05]  /*0db0*/  LOP3.LUT R4, R4, 0xff000000, R5, 0xb8, !PT ;  /* 0xff00000004047812 */ /* 0x002fca00078eb805 */
[----:B------:R1:W-:Y:S01]  /*0dc0*/  STS [UR5+0x34], R4 ;  /* 0x00003404ff007988 */ /* 0x0003e20008000805 */
[----:B------:R-:W-:Y:S05]  /*0dd0*/  @P2 BRA `(.L_x_35) ;  /* 0x00000000001c2947 */ /* 0x000fea0003800000 */
[----:B-1----:R-:W1:Y:S01]  /*0de0*/  LDS R4, [UR5+0x38] ;  /* 0x00003805ff047984 */ /* 0x002e620008000800 */
[----:B------:R-:W-:-:S05]  /*0df0*/  IMAD.MOV.U32 R5, RZ, RZ, 0x3f ;  /* 0x0000003fff057424 */ /* 0x000fca00078e00ff */
[----:B-1----:R-:W-:-:S05]  /*0e00*/  LOP3.LUT R4, R4, 0xff, R5, 0xb8, !PT ;  /* 0x000000ff04047812 */ /* 0x002fca00078eb805 */
[----:B------:R1:W-:Y:S02]  /*0e10*/  STS [UR5+0x38], R4 ;  /* 0x00003804ff007988 */ /* 0x0003e40008000805 */
.L_x_34:
[----:B------:R-:W-:Y:S05]  /*0e20*/  @P2 BREAK B2 ;  /* 0x0000000000022942 */ /* 0x000fea0003800000 */
[----:B------:R-:W-:Y:S05]  /*0e30*/  @P2 BRA `(.L_x_36) ;  /* 0x00000000000c2947 */ /* 0x000fea0003800000 */
[----:B------:R1:W-:Y:S02]  /*0e40*/  STS [UR5+0x20], R3 ;  /* 0x00002003ff007988 */ /* 0x0003e40008000805 */
.L_x_35:
[----:B------:R-:W-:Y:S05]  /*0e50*/  BSYNC B2 ;  /* 0x0000000000027941 */ /* 0x000fea0003800000 */
.L_x_33:
[----:B------:R1:W-:Y:S02]  /*0e60*/  @!P2 STS [UR5+0x24], R2 ;  /* 0x00002402ff00a988 */ /* 0x0003e40008000805 */
.L_x_36:
[----:B------:R-:W-:Y:S05]  /*0e70*/  BSYNC B3 ;  /* 0x0000000000037941 */ /* 0x000fea0003800000 */
.L_x_32:
[----:B------:R-:W-:Y:S05]  /*0e80*/  WARPSYNC.ALL ;  /* 0x0000000000007948 */ /* 0x000fea0003800000 */
[----:B------:R-:W-:Y:S04]  /*0e90*/  BSSY B3, `(.L_x_37) ;  /* 0x000000e000037945 */ /* 0x000fe80003800000 */
[----:B------:R-:W-:Y:S05]  /*0ea0*/  @P2 BRA `(.L_x_38) ;  /* 0x0000000000302947 */ /* 0x000fea0003800000 */
[----:B-1--4-:R-:W1:Y:S01]  /*0eb0*/  LDS R3, [UR5+0x34] ;  /* 0x00003405ff037984 */ /* 0x012e620008000800 */
[----:B-----5:R-:W4:Y:S03]  /*0ec0*/  LDC.64 R4, c[0x0][0x248] ;  /* 0x00009200ff047b82 */ /* 0x020f260000000a00 */
[----:B------:R-:W5:Y:S01]  /*0ed0*/  LDS R2, [UR5+0x1c] ;  /* 0x00001c05ff027984 */ /* 0x000f620008000800 */
[C---:B----4-:R-:W-:Y:S01]  /*0ee0*/  SHF.L.U64.HI R5, R4.reuse, 0x1, R5 ;  /* 0x0000000104057819 */ /* 0x050fe20000010205 */
[----:B------:R-:W-:-:S03]  /*0ef0*/  IMAD.SHL.U32 R4, R4, 0x2, RZ ;  /* 0x0000000204047824 */ /* 0x000fc600078e00ff */
[--C-:B------:R-:W-:Y:S02]  /*0f00*/  SHF.R.U32.HI R9, RZ, 0x4, R5.reuse ;  /* 0x00000004ff097819 */ /* 0x100fe40000011605 */
[----:B------:R-:W-:-:S05]  /*0f10*/  SHF.R.U64 R4, R4, 0x4, R5 ;  /* 0x0000000404047819 */ /* 0x000fca0000001205 */
[----:B------:R4:W-:Y:S01]  /*0f20*/  STS [UR5+0xc], R4 ;  /* 0x00000c04ff007988 */ /* 0x0009e20008000805 */
[----:B-1----:R-:W-:Y:S02]  /*0f30*/  LOP3.LUT R3, R3, 0x7, RZ, 0xb8, !PT ;  /* 0x0000000703037812 */ /* 0x002fe400078eb8ff */
[----:B-----5:R-:W-:-:S03]  /*0f40*/  LOP3.LUT R2, R2, 0xf, R9, 0xb8, !PT ;  /* 0x0000000f02027812 */ /* 0x020fc600078eb809 */
[----:B------:R4:W-:Y:S04]  /*0f50*/  STS [UR5+0x34], R3 ;  /* 0x00003403ff007988 */ /* 0x0009e80008000805 */
[----:B------:R4:W-:Y:S02]  /*0f60*/  STS [UR5+0x1c], R2 ;  /* 0x00001c02ff007988 */ /* 0x0009e40008000805 */
.L_x_38:
[----:B------:R-:W-:Y:S05]  /*0f70*/  BSYNC B3 ;  /* 0x0000000000037941 */ /* 0x000fea0003800000 */
.L_x_37:
[----:B------:R-:W-:Y:S04]  /*0f80*/  BSSY B3, `(.L_x_39) ;  /* 0x000001a000037945 */ /* 0x000fe80003800000 */
[----:B------:R-:W-:Y:S04]  /*0f90*/  BSSY B4, `(.L_x_40) ;  /* 0x0000015000047945 */ /* 0x000fe80003800000 */
[----:B------:R-:W-:Y:S05]  /*0fa0*/  @P2 BRA `(.L_x_41) ;  /* 0x0000000000202947 */ /* 0x000fea0003800000 */
[----:B-1--4-:R-:W1:Y:S02]  /*0fb0*/  LDS R2, [UR5+0x34] ;  /* 0x00003405ff027984 */ /* 0x012e640008000800 */
[----:B-1----:R-:W-:-:S05]  /*0fc0*/  LOP3.LUT R2, R2, 0x38, RZ, 0xb8, !PT ;  /* 0x0000003802027812 */ /* 0x002fca00078eb8ff */
[----:B------:R1:W-:Y:S01]  /*0fd0*/  STS [UR5+0x34], R2 ;  /* 0x00003402ff007988 */ /* 0x0003e20008000805 */
[----:B------:R-:W-:Y:S05]  /*0fe0*/  @P2 BRA `(.L_x_42) ;  /* 0x0000000000202947 */ /* 0x000fea0003800000 */
[----:B-1----:R-:W1:Y:S01]  /*0ff0*/  LDS R2, [UR5+0x8] ;  /* 0x00000805ff027984 */ /* 0x002e620008000800 */
[----:B------:R-:W-:-:S05]  /*1000*/  IMAD.MOV.U32 R3, RZ, RZ, 0x780 ;  /* 0x00000780ff037424 */ /* 0x000fca00078e00ff */
[----:B-1----:R-:W-:-:S05]  /*1010*/  LOP3.LUT R2, R2, 0x300, R3, 0xd8, !PT ;  /* 0x0000030002027812 */ /* 0x002fca00078ed803 */
[----:B------:R1:W-:Y:S02]  /*1020*/  STS [UR5+0x8], R2 ;  /* 0x00000802ff007988 */ /* 0x0003e40008000805 */
.L_x_41:
[----:B------:R-:W-:Y:S05]  /*1030*/  @P2 BRA `(.L_x_43) ;  /* 0x0000000000282947 */ /* 0x000fea0003800000 */
[----:B-1--4-:R-:W1:Y:S02]  /*1040*/  LDS R2, [UR5+0x8] ;  /* 0x00000805ff027984 */ /* 0x012e640008000800 */
[----:B-1----:R-:W-:-:S05]  /*1050*/  LOP3.LUT R2, R2, 0x1800, RZ, 0xb8, !PT ;  /* 0x0000180002027812 */ /* 0x002fca00078eb8ff */
[----:B------:R4:W-:Y:S02]  /*1060*/  STS [UR5+0x8], R2 ;  /* 0x00000802ff007988 */ /* 0x0009e40008000805 */
.L_x_42:
[----:B------:R-:W-:Y:S05]  /*1070*/  @P2 BREAK B4 ;  /* 0x0000000000042942 */ /* 0x000fea0003800000 */
[----:B------:R-:W-:Y:S05]  /*1080*/  @P2 BRA `(.L_x_44) ;  /* 0x0000000000242947 */ /* 0x000fea0003800000 */
[----:B-1--4-:R-:W1:Y:S01]  /*1090*/  LDS R2, [UR5+0x8] ;  /* 0x00000805ff027984 */ /* 0x012e620008000800 */
[----:B------:R-:W-:-:S05]  /*10a0*/  IMAD.MOV.U32 R3, RZ, RZ, 0x6000 ;  /* 0x00006000ff037424 */ /* 0x000fca00078e00ff */
[----:B-1----:R-:W-:-:S04]  /*10b0*/  LOP3.LUT R2, R2, 0x6000, R3, 0xd8, !PT ;  /* 0x0000600002027812 */ /* 0x002fc800078ed803 */
[----:B------:R-:W-:-:S05]  /*10c0*/  LOP3.LUT R2, R2, 0x400000, RZ, 0xb8, !PT ;  /* 0x0040000002027812 */ /* 0x000fca00078eb8ff */
[----:B------:R1:W-:Y:S02]  /*10d0*/  STS [UR5+0x8], R2 ;  /* 0x00000802ff007988 */ /* 0x0003e40008000805 */
.L_x_43:
[----:B------:R-:W-:Y:S05]  /*10e0*/  BSYNC B4 ;  /* 0x0000000000047941 */ /* 0x000fea0003800000 */
.L_x_40:
[----:B-1--4-:R-:W1:Y:S02]  /*10f0*/  @!P2 LDS R2, [UR5+0x8] ;  /* 0x00000805ff02a984 */ /* 0x012e640008000800 */
[----:B-1----:R-:W-:-:S05]  /*1100*/  @!P2 LOP3.LUT R2, R2, 0x8000, RZ, 0xb8, !PT ;  /* 0x000080000202a812 */ /* 0x002fca00078eb8ff */
[----:B------:R1:W-:Y:S02]  /*1110*/  @!P2 STS [UR5+0x8], R2 ;  /* 0x00000802ff00a988 */ /* 0x0003e40008000805 */
.L_x_44:
[----:B------:R-:W-:Y:S05]  /*1120*/  BSYNC B3 ;  /* 0x0000000000037941 */ /* 0x000fea0003800000 */
.L_x_39:
[----:B------:R-:W-:Y:S05]  /*1130*/  WARPSYNC.ALL ;  /* 0x0000000000007948 */ /* 0x000fea0003800000 */
[----:B------:R-:W-:Y:S01]  /*1140*/  UIADD3 UR4, UR4, 0x100, URZ ;  /* 0x0000010004047890 */ /* 0x000fe2000fffe03f */
[----:B------:R-:W-:Y:S01]  /*1150*/  ISETP.GE.AND P1, PT, R10, 0x1, PT ;  /* 0x000000010a00780c */ /* 0x000fe20003f26270 */
[----:B------:R-:W-:Y:S01]  /*1160*/  IMAD.MOV.U32 R24, RZ, RZ, RZ ;  /* 0x000000ffff187224 */ /* 0x000fe200078e00ff */
[----:B-----5:R-:W-:Y:S01]  /*1170*/  SHF.R.U32.HI R8, RZ, 0x5, R0 ;  /* 0x00000005ff087819 */ /* 0x020fe20000011600 */
[----:B------:R-:W-:-:S04]  /*1180*/  UIADD3 UR20, UP0, UR4, UR20, URZ ;  /* 0x0000001404147290 */ /* 0x000fc8000ff1e03f */
[----:B------:R-:W-:Y:S01]  /*1190*/  ULEA.HI.X.SX32 UR21, UR4, UR21, 0x1, UP0 ;  /* 0x0000001504157291 */ /* 0x000fe200080f0e3f */
[----:B------:R-:W-:Y:S11]  /*11a0*/  @P0 BRA `(.L_x_45) ;  /* 0x0000000000280947 */ /* 0x000ff60003800000 */
[----:B-1--4-:R-:W1:Y:S01]  /*11b0*/  S2R R2, SR_LANEID ;  /* 0x0000000000027919 */ /* 0x012e620000000000 */
[----:B------:R-:W-:Y:S05]  /*11c0*/  WARPSYNC.ALL ;  /* 0x0000000000007948 */ /* 0x000fea0003800000 */
[----:B-1----:R-:W-:-:S05]  /*11d0*/  IMAD.SHL.U32 R4, R2, 0x4, RZ ;  /* 0x0000000402047824 */ /* 0x002fca00078e00ff */
[----:B------:R-:W1:Y:S01]  /*11e0*/  LDS R5, [R4+UR5] ;  /* 0x0000000504057984 */ /* 0x000e620008000800 */
[----:B------:R-:W-:-:S05]  /*11f0*/  IADD3 R2, P3, R4, UR20, RZ ;  /* 0x0000001404027c10 */ /* 0x000fca000ff7e0ff */
[----:B------:R-:W-:-:S05]  /*1200*/  IMAD.X R3, RZ, RZ, UR21, P3 ;  /* 0x00000015ff037e24 */ /* 0x000fca00098e06ff */
[----:B-1----:R5:W4:Y:S01]  /*1210*/  ATOMG.E.EXCH.STRONG.GPU PT, RZ, [R2], R5 ;  /* 0x0000000502ff73a8 */ /* 0x002b2200041ee100 */
[----:B------:R-:W-:-:S04]  /*1220*/  DEPBAR {5,4,3,2,1,0} ;  /* 0x0000003f0000791a */ /* 0x000fc80000000000 */
[----:B------:R5:W-:Y:S01]  /*1230*/  UTMACCTL.IV [UR20] ;  /* 0x00000000140079b9 */ /* 0x000be20008000000 */
[----:B------:R-:W-:Y:S01]  /*1240*/  NOP ;  /* 0x0000000000007918 */ /* 0x000fe20000000000 */
.L_x_45:
[----:B------:R-:W-:Y:S05]  /*1250*/  @P0 BRA `(.L_x_46) ;  /* 0x00000000000c0947 */ /* 0x000fea0003800000 */
[----:B------:R0:W-:Y:S01]  /*1260*/  UTMACMDFLUSH ;  /* 0x00000000000079b7 */ /* 0x0001e20000000000 */
[----:B------:R-:W-:Y:S05]  /*1270*/  @P0 BRA `(.L_x_46) ;  /* 0x0000000000040947 */ /* 0x000fea0003800000 */
[----:B------:R-:W-:-:S04]  /*1280*/  DEPBAR.LE SB0, 0x0 ;  /* 0x000080000000791a */ /* 0x000fc80000000000 */
.L_x_46:
[----:B------:R-:W-:Y:S05]  /*1290*/  WARPSYNC.ALL ;  /* 0x0000000000007948 */ /* 0x000fea0003800000 */
[----:B----4-:R-:W-:Y:S01]  /*12a0*/  BAR.SYNC.DEFER_BLOCKING 0x0 ;  /* 0x0000000000007b1d */ /* 0x010fe20000010000 */
[----:B------:R-:W-:Y:S01]  /*12b0*/  R2UR UR23, R8 ;  /* 0x00000000081772ca */ /* 0x000fe200000e0000 */
[----:B------:R-:W-:Y:S01]  /*12c0*/  USHF.L.U32 UR22, UR28, 0x7, URZ ;  /* 0x000000071c167899 */ /* 0x000fe2000800063f */
[----:B------:R-:W-:Y:S01]  /*12d0*/  IMAD.MOV.U32 R25, RZ, RZ, RZ ;  /* 0x000000ffff197224 */ /* 0x000fe200078e00ff */
[----:B------:R-:W-:Y:S02]  /*12e0*/  CS2R R26, SRZ ;  /* 0x00000000001a7805 */ /* 0x000fe4000001ff00 */
[----:B------:R-:W-:Y:S01]  /*12f0*/  CS2R R28, SRZ ;  /* 0x00000000001c7805 */ /* 0x000fe2000001ff00 */
[----:B------:R-:W-:Y:S01]  /*1300*/  VOTEU.ALL UP0, P2 ;  /* 0x00000000003f7886 */ /* 0x000fe20001000000 */
[----:B------:R-:W-:Y:S01]  /*1310*/  UMOV UR6, 0x1 ;  /* 0x0000000100067882 */ /* 0x000fe20000000000 */
[----:B------:R-:W-:Y:S01]  /*1320*/  VOTEU.ALL UP1, P2 ;  /* 0x00000000003f7886 */ /* 0x000fe20001020000 */
[----:B------:R-:W-:Y:S01]  /*1330*/  VOTEU.ALL UP2, P2 ;  /* 0x00000000003f7886 */ /* 0x000fe20001040000 */
[----:B------:R-:W-:Y:S01]  /*1340*/  CS2R R30, SRZ ;  /* 0x00000000001e7805 */ /* 0x000fe2000001ff00 */
[----:B------:R-:W-:-:S04]  /*1350*/  @!UP0 UIADD3 UR8, -UR6, 0x100000, URZ ;  /* 0x0010000006088890 */ /* 0x000fc8000fffe13f */
[----:B------:R-:W-:Y:S02]  /*1360*/  @!UP0 USHF.L.U32 UR9, UR8, 0xb, URZ ;  /* 0x0000000b08098899 */ /* 0x000fe4000800063f */
[----:B------:R-:W-:Y:S01]  /*1370*/  @!UP0 USHF.L.U32 UR8, UR8, 0x1, URZ ;  /* 0x0000000108088899 */ /* 0x000fe2000800063f */
        /* <DEDUP_REMOVED lines=9> */
[----:B------:R-:W-:Y:S01]  /*1410*/  VOTEU.ALL UP0, P2 ;  /* 0x00000000003f7886 */ /* 0x000fe20001000000 */
[----:B------:R-:W-:Y:S02]  /*1420*/  CS2R R38, SRZ ;  /* 0x0000000000267805 */ /* 0x000fe4000001ff00 */
[----:B------:R-:W-:Y:S02]  /*1430*/  CS2R R40, SRZ ;  /* 0x0000000000287805 */ /* 0x000fe4000001ff00 */
[----:B------:R-:W-:Y:S02]  /*1440*/  CS2R R42, SRZ ;  /* 0x00000000002a7805 */ /* 0x000fe4000001ff00 */
[----:B------:R-:W-:-:S02]  /*1450*/  CS2R R44, SRZ ;  /* 0x00000000002c7805 */ /* 0x000fc4000001ff00 */
[----:B------:R-:W-:Y:S02]  /*1460*/  CS2R R46, SRZ ;  /* 0x00000000002e7805 */ /* 0x000fe4000001ff00 */
[----:B------:R-:W-:Y:S01]  /*1470*/  CS2R R48, SRZ ;  /* 0x0000000000307805 */ /* 0x000fe2000001ff00 */
[----:B------:R-:W4:Y:S02]  /*1480*/  FENCE.VIEW.ASYNC.S ;  /* 0x00000000000073c6 */ /* 0x000f240000000000 */
[----:B----4-:R-:W4:Y:S02]  /*1490*/  @!UP0 SYNCS.EXCH.64 URZ, [UR5+0x9000], UR8 ;  /* 0x00900008053f85b2 */ /* 0x010f240008000100 */
[----:B----4-:R-:W-:Y:S01]  /*14a0*/  BAR.SYNC.DEFER_BLOCKING 0x0 ;  /* 0x0000000000007b1d */ /* 0x010fe20000010000 */
[----:B------:R-:W-:Y:S02]  /*14b0*/  CS2R R50, SRZ ;  /* 0x0000000000327805 */ /* 0x000fe4000001ff00 */
[----:B------:R-:W-:-:S02]  /*14c0*/  CS2R R52, SRZ ;  /* 0x0000000000347805 */ /* 0x000fc4000001ff00 */
[----:B------:R-:W-:Y:S01]  /*14d0*/  CS2R R54, SRZ ;  /* 0x0000000000367805 */ /* 0x000fe2000001ff00 */
[----:B------:R4:W1:Y:S02]  /*14e0*/  @!UP1 SYNCS.EXCH.64 URZ, [UR5+0x9008], UR10 ;  /* 0x0090080a053f95b2 */ /* 0x0008640008000100 */
[----:B-1----:R-:W-:Y:S01]  /*14f0*/  BAR.SYNC.DEFER_BLOCKING 0x0 ;  /* 0x0000000000007b1d */ /* 0x002fe20000010000 */
[----:B----4-:R-:W-:-:S05]  /*1500*/  USHF.L.U32 UR11, UR29, 0x6, URZ ;  /* 0x000000061d0b7899 */ /* 0x010fca000800063f */
[----:B------:R1:W4:Y:S01]  /*1510*/  @!UP2 SYNCS.EXCH.64 URZ, [UR5+0x9010], UR6 ;  /* 0x00901006053fa5b2 */ /* 0x0003220008000100 */
[----:B------:R-:W-:Y:S06]  /*1520*/  @!P1 BRA `(.L_x_47) ;  /* 0x0000000400509947 */ /* 0x000fec0003800000 */
[----:B------:R-:W-:Y:S02]  /*1530*/  CS2R R24, SRZ ;  /* 0x0000000000187805 */ /* 0x000fe4000001ff00 */
[----:B------:R-:W-:Y:S02]  /*1540*/  CS2R R26, SRZ ;  /* 0x00000000001a7805 */ /* 0x000fe4000001ff00 */
[----:B------:R-:W-:Y:S02]  /*1550*/  CS2R R28, SRZ ;  /* 0x00000000001c7805 */ /* 0x000fe4000001ff00 */
[----:B------:R-:W-:Y:S02]  /*1560*/  CS2R R30, SRZ ;  /* 0x00000000001e7805 */ /* 0x000fe4000001ff00 */
[----:B------:R-:W-:Y:S02]  /*1570*/  CS2R R32, SRZ ;  /* 0x0000000000207805 */ /* 0x000fe4000001ff00 */
[----:B------:R-:W-:-:S02]  /*1580*/  CS2R R34, SRZ ;  /* 0x0000000000227805 */ /* 0x000fc4000001ff00 */
        /* <DEDUP_REMOVED lines=9> */
[----:B------:R-:W-:Y:S01]  /*1620*/  CS2R R54, SRZ ;  /* 0x0000000000367805 */ /* 0x000fe2000001ff00 */
[----:B------:R-:W-:Y:S01]  /*1630*/  UMOV UR4, URZ ;  /* 0x0000003f00047c82 */ /* 0x000fe20008000000 */
[----:B------:R-:W-:-:S05]  /*1640*/  UMOV UR10, URZ ;  /* 0x0000003f000a7c82 */ /* 0x000fca0008000000 */
.L_x_49:
[----:B----4-:R-:W-:Y:S01]  /*1650*/  BAR.SYNC.DEFER_BLOCKING 0x0 ;  /* 0x0000000000007b1d */ /* 0x010fe20000010000 */
[----:B------:R-:W-:Y:S01]  /*1660*/  ULEA UR15, UR4, UR5, 0x3 ;  /* 0x00000005040f7291 */ /* 0x000fe2000f8e183f */
[----:B-----5:R-:W-:Y:S01]  /*1670*/  @!P2 IMAD.MOV.U32 R2, RZ, RZ, 0x3000 ;  /* 0x00003000ff02a424 */ /* 0x020fe200078e00ff */
[----:B------:R-:W-:Y:S01]  /*1680*/  ELECT P0, URZ, PT ;  /* 0x00000000003f782f */ /* 0x000fe20003800000 */
[----:B------:R-:W-:-:S03]  /*1690*/  ULEA UR8, UR4, UR5, 0xc ;  /* 0x0000000504087291 */ /* 0x000fc6000f8e603f */
[----:B------:R-:W-:Y:S02]  /*16a0*/  ISETP.LT.U32.AND P0, PT, R6, 0x20, P0 ;  /* 0x000000200600780c */ /* 0x000fe40000701070 */
[----:B------:R-:W-:Y:S01]  /*16b0*/  ELECT P1, URZ, PT ;  /* 0x00000000003f782f */ /* 0x000fe20003820000 */
[----:B------:R-:W-:-:S03]  /*16c0*/  UIADD3 UR8, UR8, 0x6000, URZ ;  /* 0x0000600008087890 */ /* 0x000fc6000fffe03f */
[----:B------:R-:W-:Y:S01]  /*16d0*/  ISETP.LT.U32.AND P1, PT, R6, 0x40, P1 ;  /* 0x000000400600780c */ /* 0x000fe20000f21070 */
[----:B------:R-:W-:Y:S02]  /*16e0*/  ULEA UR14, UR4, UR5, 0xd ;  /* 0x00000005040e7291 */ /* 0x000fe4000f8e683f */
[----:B------:R-:W-:Y:S01]  /*16f0*/  ULOP3.LUT UR26, UR23, 0x1, URZ, 0xc0, !UPT ;  /* 0x00000001171a7892 */ /* 0x000fe2000f8ec03f */
[----:B------:R-:W-:-:S03]  /*1700*/  UMOV UR27, UR10 ;  /* 0x0000000a001b7c82 */ /* 0x000fc60008000000 */
[----:B------:R-:W-:Y:S01]  /*1710*/  ULEA UR24, UR26, UR14, 0xc ;  /* 0x0000000e1a187291 */ /* 0x000fe2000f8e603f */
[----:B------:R-:W-:Y:S01]  /*1720*/  VOTEU.ANY UP0, P0 ;  /* 0x00000000003f7886 */ /* 0x000fe20000000100 */
[----:B------:R-:W-:Y:S01]  /*1730*/  VOTEU.ANY UP2, P0 ;  /* 0x00000000003f7886 */ /* 0x000fe20000040100 */
[----:B------:R-:W-:Y:S01]  /*1740*/  ULEA UR26, UR26, UR22, 0x6 ;  /* 0x000000161a1a7291 */ /* 0x000fe2000f8e303f */
[----:B------:R4:W-:Y:S02]  /*1750*/  @!P2 SYNCS.ARRIVE.TRANS64 RZ, [UR15+0x9000], R2 ;  /* 0x00900002ffffa9a7 */ /* 0x0009e4000800000f */
[----:B------:R-:W-:Y:S01]  /*1760*/  VOTEU.ANY UP1, P1 ;  /* 0x00000000003f7886 */ /* 0x000fe20000820100 */
[----:B------:R-:W-:Y:S01]  /*1770*/  @UP0 UIADD3 UR9, UR15, 0x9000, URZ ;  /* 0x000090000f090890 */ /* 0x000fe2000fffe03f */
[----:B-1----:R-:W-:Y:S01]  /*1780*/  @UP0 UMOV UR6, UR16 ;  /* 0x0000001000060c82 */ /* 0x002fe20008000000 */
[----:B------:R-:W-:Y:S01]  /*1790*/  @UP0 UMOV UR7, UR17 ;  /* 0x0000001100070c82 */ /* 0x000fe20008000000 */
[----:B------:R-:W-:Y:S01]  /*17a0*/  BAR.SYNC.DEFER_BLOCKING 0x0 ;  /* 0x0000000000007b1d */ /* 0x000fe20000010000 */
[----:B------:R-:W-:Y:S01]  /*17b0*/  @UP1 UIADD3 UR25, UR15, 0x9000, URZ ;  /* 0x000090000f191890 */ /* 0x000fe2000fffe03f */
[----:B----4-:R-:W-:-:S04]  /*17c0*/  SHF.L.U32 R2, R7, 0x1f, RZ ;  /* 0x0000001f07027819 */ /* 0x010fc800000006ff */
[----:B------:R-:W-:Y:S01]  /*17d0*/  VOTEU.ANY UP3, P1 ;  /* 0x00000000003f7886 */ /* 0x000fe20000860100 */
[----:B------:R-:W-:Y:S01]  /*17e0*/  @UP1 UMOV UR12, UR18 ;  /* 0x00000012000c1c82 */ /* 0x000fe20008000000 */
[----:B------:R-:W-:Y:S01]  /*17f0*/  @UP1 UMOV UR13, UR19 ;  /* 0x00000013000d1c82 */ /* 0x000fe20008000000 */
[----:B------:R1:W-:Y:S01]  /*1800*/  @UP2 UTMALDG.2D [UR8], [UR6] ;  /* 0x00000008060025b4 */ /* 0x0003e20008008000 */
[----:B------:R4:W-:Y:S06]  /*1810*/  MEMBAR.ALL.CTA ;  /* 0x0000000000007992 */ /* 0x0009ec0000008000 */
[----:B----4-:R-:W4:Y:S02]  /*1820*/  FENCE.VIEW.ASYNC.S ;  /* 0x00000000000073c6 */ /* 0x010f240000000000 */
[----:B----4-:R-:W-:Y:S06]  /*1830*/  BAR.SYNC.DEFER_BLOCKING 0x0 ;  /* 0x0000000000007b1d */ /* 0x010fec0000010000 */
[----:B------:R1:W-:Y:S02]  /*1840*/  @UP3 UTMALDG.2D [UR24], [UR12] ;  /* 0x000000180c0035b4 */ /* 0x0003e40008008000 */
[----:B------:R-:W-:Y:S06]  /*1850*/  BAR.SYNC.DEFER_BLOCKING 0x0 ;  /* 0x0000000000007b1d */ /* 0x000fec0000010000 */
[----:B------:R-:W4:Y:S02]  /*1860*/  SYNCS.PHASECHK.TRANS64.TRYWAIT P0, [UR15+0x9000], R2 ;  /* 0x00900002ff0075a7 */ /* 0x000f24000800014f */
[----:B-1--4-:R-:W-:Y:S05]  /*1870*/  @!P0 BRA `(.L_x_48) ;  /* 0x00000004006c8947 */ /* 0x012fea0003800000 */
.L_x_50:
[----:B------:R-:W-:Y:S01]  /*1880*/  USHF.L.U32 UR6, UR23, 0x6, URZ ;  /* 0x0000000617067899 */ /* 0x000fe2000800063f */
[----:B------:R-:W-:Y:S02]  /*1890*/  WARPGROUP.DEPBAR.LE gsb0, 0x0 ;  /* 0x00008000000079c5 */ /* 0x000fe40000010000 */
[----:B------:R-:W-:Y:S01]  /*18a0*/  USHF.R.U32.HI UR7, URZ, 0x4, UR8 ;  /* 0x000000043f077899 */ /* 0x000fe20008011608 */
[----:B------:R-:W-:Y:S01]  /*18b0*/  WARPGROUP.ARRIVE ;  /* 0x00000000000079c5 */ /* 0x000fe20000000000 */
[----:B------:R-:W-:Y:S01]  /*18c0*/  ULOP3.LUT UR6, UR6, 0x100, URZ, 0xc0, !UPT ;  /* 0x0000010006067892 */ /* 0x000fe2000f8ec03f */
[----:B------:R-:W1:Y:S01]  /*18d0*/  LDC R2, c[0x0][0x230] ;  /* 0x00008c00ff027b82 */ /* 0x000e620000000800 */
[----:B------:R-:W-:Y:S01]  /*18e0*/  UMOV UR13, 0x80000020 ;  /* 0x80000020000d7882 */ /* 0x000fe20000000000 */
[----:B------:R-:W-:Y:S01]  /*18f0*/  UMOV UR15, 0x40000040 ;  /* 0x40000040000f7882 */ /* 0x000fe20000000000 */
[----:B------:R-:W-:Y:S02]  /*1900*/  ULEA.HI UR8, UR14, UR6, URZ, 0x1c ;  /* 0x000000060e087291 */ /* 0x000fe4000f8fe03f */
[----:B------:R-:W-:-:S02]  /*1910*/  USGXT.U32 UR6, UR7, 0xe ;  /* 0x0000000e0706789a */ /* 0x000fc40008000000 */
[----:B------:R-:W-:Y:S02]  /*1920*/  ULOP3.LUT UR8, UR8, 0x3fff, URZ, 0xc0, !UPT ;  /* 0x00003fff08087892 */ /* 0x000fe4000f8ec03f */
[----:B------:R-:W-:Y:S02]  /*1930*/  UIADD3 UR10, UR10, 0x20, URZ ;  /* 0x000000200a0a7890 */ /* 0x000fe4000fffe03f */
[----:B------:R-:W-:Y:S01]  /*1940*/  UIADD3 UR4, UR4, 0x1, URZ ;  /* 0x0000000104047890 */ /* 0x000fe2000fffe03f */
[----:B------:R-:W-:Y:S02]  /*1950*/  UMOV UR12, UR6 ;  /* 0x00000006000c7c82 */ /* 0x000fe40008000000 */
[----:B------:R-:W-:Y:S01]  /*1960*/  UMOV UR14, UR8 ;  /* 0x00000008000e7c82 */ /* 0x000fe20008000000 */
[----:B------:R-:W-:Y:S01]  /*1970*/  UMOV UR7, URZ ;  /* 0x0000003f00077c82 */ /* 0x000fe20008000000 */
[----:B------:R-:W-:Y:S01]  /*1980*/  HGMMA.64x64x16.F32 R24, gdesc[UR12].tnspB, R24 ;  /* 0x40e000000c1879f0 */ /* 0x000fe20008700818 */
[----:B------:R-:W-:Y:S01]  /*1990*/  UMOV UR12, 0xfffffffe ;  /* 0xfffffffe000c7882 */ /* 0x000fe20000000000 */
[----:B------:R-:W-:Y:S01]  /*19a0*/  UMOV UR13, 0x7fffffdf ;  /* 0x7fffffdf000d7882 */ /* 0x000fe20000000000 */
[----:B------:R-:W-:Y:S01]  /*19b0*/  UMOV UR14, 0x80 ;  /* 0x00000080000e7882 */ /* 0x000fe20000000000 */
[----:B------:R-:W-:Y:S01]  /*19c0*/  UMOV UR15, 0x40000040 ;  /* 0x40000040000f7882 */ /* 0x000fe20000000000 */
[----:B------:R-:W-:Y:S01]  /*19d0*/  UMOV UR9, URZ ;  /* 0x0000003f00097c82 */ /* 0x000fe20008000000 */
[----:B------:R-:W-:Y:S01]  /*19e0*/  UISETP.NE.U32.AND UP0, UPT, UR4, 0x3, UPT ;  /* 0x000000030400788c */ /* 0x000fe2000bf05070 */
[----:B-1----:R-:W-:Y:S01]  /*19f0*/  ISETP.LE.AND P0, PT, R2, UR10, PT ;  /* 0x0000000a02007c0c */ /* 0x002fe2000bf03270 */
[----:B------:R-:W-:-:S02]  /*1a00*/  UIADD3.64 UR12, UR6, -UR12, URZ ;  /* 0x8000000c060c7297 */ /* 0x000fc4000fffe03f */
[----:B------:R-:W-:Y:S02]  /*1a10*/  UIADD3.64 UR14, UR8, UR14, URZ ;  /* 0x0000000e080e7297 */ /* 0x000fe4000fffe03f */
[----:B------:R-:W-:Y:S02]  /*1a20*/  USEL UR6, URZ, 0x1, UP0 ;  /* 0x000000013f067887 */ /* 0x000fe40008000000 */
[----:B------:R-:W-:-:S04]  /*1a30*/  USEL UR4, UR4, URZ, UP0 ;  /* 0x0000003f04047287 */ /* 0x000fc80008000000 */
[----:B------:R-:W-:Y:S01]  /*1a40*/  LOP3.LUT R7, R7, UR6, RZ, 0x3c, !PT ;  /* 0x0000000607077c12 */ /* 0x000fe2000f8e3cff */
[----:B------:R-:W-:Y:S01]  /*1a50*/  HGMMA.64x64x16.F32 R24, gdesc[UR12].tnspB, R24, gsb0 ;  /* 0x40e000000c1879f0 */ /* 0x000fe20008000818 */
[----:B------:R-:W-:Y:S06]  /*1a60*/  @!P0 BRA `(.L_x_49) ;  /* 0xfffffff800f88947 */ /* 0x000fec000383ffff */
.L_x_47:
[----:B------:R-:W-:Y:S02]  /*1a70*/  WARPGROUP.DEPBAR.LE gsb0, 0x0 ;  /* 0x00008000000079c5 */ /* 0x000fe40000010000 */
[----:B----4-:R-:W-:Y:S01]  /*1a80*/  BAR.SYNC.DEFER_BLOCKING 0x0 ;  /* 0x0000000000007b1d */ /* 0x010fe20000010000 */
[C---:B-----5:R-:W-:Y:S01]  /*1a90*/  IMAD.SHL.U32 R2, R0.reuse, 0x80, RZ ;  /* 0x0000008000027824 */ /* 0x060fe200078e00ff */
[----:B------:R-:W-:Y:S01]  /*1aa0*/  F2FP.F16.F32.PACK_AB R24, R25, R24 ;  /* 0x000000181918723e */ /* 0x000fe200000000ff */
[----:B------:R-:W-:Y:S01]  /*1ab0*/  IMAD.SHL.U32 R3, R0, 0x40, RZ ;  /* 0x0000004000037824 */ /* 0x000fe200078e00ff */
[----:B------:R-:W-:Y:S02]  /*1ac0*/  F2FP.F16.F32.PACK_AB R25, R27, R26 ;  /* 0x0000001a1b19723e */ /* 0x000fe400000000ff */
[----:B------:R-:W-:Y:S02]  /*1ad0*/  ELECT P0, URZ, PT ;  /* 0x00000000003f782f */ /* 0x000fe40003800000 */
[----:B------:R-:W-:Y:S01]  /*1ae0*/  LOP3.LUT R2, R2, 0x780, RZ, 0xc0, !PT ;  /* 0x0000078002027812 */ /* 0x000fe200078ec0ff */
[----:B------:R-:W-:Y:S01]  /*1af0*/  ULOP3.LUT UR23, UR23, 0x1, URZ, 0xc0, !UPT ;  /* 0x0000000117177892 */ /* 0x000fe2000f8ec03f */
[----:B------:R-:W-:Y:S01]  /*1b00*/  F2FP.F16.F32.PACK_AB R32, R33, R32 ;  /* 0x000000202120723e */ /* 0x000fe200000000ff */
[----:B------:R-:W-:Y:S01]  /*1b10*/  UMOV UR10, UR11 ;  /* 0x0000000b000a7c82 */ /* 0x000fe20008000000 */
[----:B------:R-:W-:Y:S01]  /*1b20*/  LOP3.LUT R4, R2, 0x3800, R3, 0xf8, !PT ;  /* 0x0000380002047812 */ /* 0x000fe200078ef803 */
[----:B------:R-:W-:Y:S01]  /*1b30*/  IMAD.SHL.U32 R2, R0, 0x10, RZ ;  /* 0x0000001000027824 */ /* 0x000fe200078e00ff */
[----:B------:R-:W-:Y:S01]  /*1b40*/  F2FP.F16.F32.PACK_AB R26, R29, R28 ;  /* 0x0000001c1d1a723e */ /* 0x000fe200000000ff */
[----:B------:R-:W-:Y:S01]  /*1b50*/  ULEA UR8, UR23, UR5, 0xd ;  /* 0x0000000517087291 */ /* 0x000fe2000f8e683f */
[----:B------:R-:W-:Y:S01]  /*1b60*/  F2FP.F16.F32.PACK_AB R27, R31, R30 ;  /* 0x0000001e1f1b723e */ /* 0x000fe200000000ff */
[----:B------:R-:W-:Y:S01]  /*1b70*/  ULEA UR9, UR23, UR22, 0x6 ;  /* 0x0000001617097291 */ /* 0x000fe2000f8e303f */
[----:B------:R-:W-:-:S02]  /*1b80*/  LOP3.LUT R3, R2, 0x70, RZ, 0xc0, !PT ;  /* 0x0000007002037812 */ /* 0x000fc400078ec0ff */
[----:B------:R-:W-:Y:S02]  /*1b90*/  F2FP.F16.F32.PACK_AB R33, R35, R34 ;  /* 0x000000222321723e */ /* 0x000fe400000000ff */
[----:B------:R-:W-:Y:S02]  /*1ba0*/  LOP3.LUT R3, R3, 0x10, R0, 0x78, !PT ;  /* 0x0000001003037812 */ /* 0x000fe400078e7800 */
[----:B------:R-:W-:Y:S01]  /*1bb0*/  F2FP.F16.F32.PACK_AB R40, R41, R40 ;  /* 0x000000282928723e */ /* 0x000fe200000000ff */
[----:B------:R-:W4:Y:S02]  /*1bc0*/  @!P2 SYNCS.CCTL.IV [UR5+0x9000] ;  /* 0x00900000ff00a9b1 */ /* 0x000f240008000005 */
[----:B----4-:R-:W-:Y:S01]  /*1bd0*/  BAR.SYNC.DEFER_BLOCKING 0x0 ;  /* 0x0000000000007b1d */ /* 0x010fe20000010000 */
[----:B------:R-:W-:Y:S02]  /*1be0*/  LOP3.LUT R3, R4, R3, RZ, 0xfc, !PT ;  /* 0x0000000304037212 */ /* 0x000fe400078efcff */
[----:B------:R-:W-:-:S02]  /*1bf0*/  F2FP.F16.F32.PACK_AB R34, R37, R36 ;  /* 0x000000242522723e */ /* 0x000fc400000000ff */
[C---:B------:R-:W-:Y:S01]  /*1c00*/  LOP3.LUT R2, R3.reuse, 0x20, RZ, 0x3c, !PT ;  /* 0x0000002003027812 */ /* 0x040fe200078e3cff */
[C---:B------:R-:W-:Y:S01]  /*1c10*/  VIADD R0, R3.reuse, UR5 ;  /* 0x0000000503007c36 */ /* 0x040fe20008000000 */
[C---:B------:R-:W-:Y:S02]  /*1c20*/  LOP3.LUT R4, R3.reuse, 0x40, RZ, 0x3c, !PT ;  /* 0x0000004003047812 */ /* 0x040fe400078e3cff */
[----:B------:R-:W-:Y:S01]  /*1c30*/  LOP3.LUT R3, R3, 0x60, RZ, 0x3c, !PT ;  /* 0x0000006003037812 */ /* 0x000fe200078e3cff */
[----:B------:R-:W-:Y:S01]  /*1c40*/  VIADD R2, R2, UR5 ;  /* 0x0000000502027c36 */ /* 0x000fe20008000000 */
[----:B------:R-:W-:Y:S01]  /*1c50*/  F2FP.F16.F32.PACK_AB R35, R39, R38 ;  /* 0x000000262723723e */ /* 0x000fe200000000ff */
[----:B------:R-:W-:Y:S01]  /*1c60*/  VIADD R4, R4, UR5 ;  /* 0x0000000504047c36 */ /* 0x000fe20008000000 */
[----:B------:R-:W-:Y:S01]  /*1c70*/  F2FP.F16.F32.PACK_AB R41, R43, R42 ;  /* 0x0000002a2b29723e */ /* 0x000fe200000000ff */
[----:B------:R-:W-:Y:S01]  /*1c80*/  VIADD R3, R3, UR5 ;  /* 0x0000000503037c36 */ /* 0x000fe20008000000 */
[----:B------:R-:W-:-:S02]  /*1c90*/  F2FP.F16.F32.PACK_AB R48, R49, R48 ;  /* 0x000000303130723e */ /* 0x000fc400000000ff */
[----:B------:R-:W-:Y:S02]  /*1ca0*/  F2FP.F16.F32.PACK_AB R42, R45, R44 ;  /* 0x0000002c2d2a723e */ /* 0x000fe400000000ff */
[----:B------:R-:W-:Y:S02]  /*1cb0*/  F2FP.F16.F32.PACK_AB R43, R47, R46 ;  /* 0x0000002e2f2b723e */ /* 0x000fe400000000ff */
[----:B------:R-:W-:Y:S02]  /*1cc0*/  F2FP.F16.F32.PACK_AB R49, R51, R50 ;  /* 0x000000323331723e */ /* 0x000fe400000000ff */
[----:B------:R-:W-:Y:S01]  /*1cd0*/  F2FP.F16.F32.PACK_AB R50, R53, R52 ;  /* 0x000000343532723e */ /* 0x000fe200000000ff */
[----:B------:R-:W4:Y:S02]  /*1ce0*/  @!P2 SYNCS.CCTL.IV [UR5+0x9008] ;  /* 0x00900800ff00a9b1 */ /* 0x000f240008000005 */
[----:B----4-:R-:W-:Y:S01]  /*1cf0*/  BAR.SYNC.DEFER_BLOCKING 0x0 ;  /* 0x0000000000007b1d */ /* 0x010fe20000010000 */
[----:B------:R-:W-:-:S02]  /*1d00*/  F2FP.F16.F32.PACK_AB R51, R55, R54 ;  /* 0x000000363733723e */ /* 0x000fc400000000ff */
[----:B------:R-:W-:-:S13]  /*1d10*/  ISETP.LT.U32.AND P0, PT, R6, 0x40, P0 ;  /* 0x000000400600780c */ /* 0x000fda0000701070 */
[----:B------:R-:W-:Y:S01]  /*1d20*/  VOTEU.ANY UP0, P0 ;  /* 0x00000000003f7886 */ /* 0x000fe20000000100 */
[----:B------:R-:W-:-:S04]  /*1d30*/  VOTEU.ANY UP1, P0 ;  /* 0x00000000003f7886 */ /* 0x000fc80000020100 */
[----:B-1----:R-:W-:Y:S01]  /*1d40*/  @UP0 UMOV UR6, UR20 ;  /* 0x0000001400060c82 */ /* 0x002fe20008000000 */
[----:B------:R-:W-:Y:S01]  /*1d50*/  @UP0 UMOV UR7, UR21 ;  /* 0x0000001500070c82 */ /* 0x000fe20008000000 */
[----:B------:R-:W1:Y:S02]  /*1d60*/  @!P2 SYNCS.CCTL.IV [UR5+0x9010] ;  /* 0x00901000ff00a9b1 */ /* 0x000e640008000005 */
[----:B-1----:R-:W-:Y:S04]  /*1d70*/  STSM.16.M88.4 [R0], R24 ;  /* 0x0000001800007844 */ /* 0x002fe80000000200 */
[----:B------:R-:W-:Y:S04]  /*1d80*/  STSM.16.M88.4 [R2], R32 ;  /* 0x0000002002007844 */ /* 0x000fe80000000200 */
[----:B------:R-:W-:Y:S04]  /*1d90*/  STSM.16.M88.4 [R4], R40 ;  /* 0x0000002804007844 */ /* 0x000fe80000000200 */
[----:B------:R-:W-:Y:S01]  /*1da0*/  STSM.16.M88.4 [R3], R48 ;  /* 0x0000003003007844 */ /* 0x000fe20000000200 */
[----:B------:R1:W-:Y:S06]  /*1db0*/  MEMBAR.ALL.CTA ;  /* 0x0000000000007992 */ /* 0x0003ec0000008000 */
[----:B-1----:R-:W1:Y:S02]  /*1dc0*/  FENCE.VIEW.ASYNC.S ;  /* 0x00000000000073c6 */ /* 0x002e640000000000 */
[----:B-1----:R-:W-:Y:S06]  /*1dd0*/  BAR.SYNC.DEFER_BLOCKING 0x0 ;  /* 0x0000000000007b1d */ /* 0x002fec0000010000 */
[----:B------:R1:W-:Y:S01]  /*1de0*/  @UP1 UTMASTG.2D [UR8], [UR6] ;  /* 0x00000008060013b5 */ /* 0x0003e20008008000 */
[----:B------:R0:W-:Y:S01]  /*1df0*/  UTMACMDFLUSH ;  /* 0x00000000000079b7 */ /* 0x0001e20000000000 */
[----:B------:R-:W-:-:S04]  /*1e00*/  DEPBAR.LE SB0, 0x0 ;  /* 0x000080000000791a */ /* 0x000fc80000000000 */
[----:B------:R-:W-:Y:S06]  /*1e10*/  BAR.SYNC.DEFER_BLOCKING 0x0 ;  /* 0x0000000000007b1d */ /* 0x000fec0000010000 */
[----:B-1----:R-:W-:Y:S05]  /*1e20*/  EXIT ;  /* 0x000000000000794d */ /* 0x002fea0003800000 */
.L_x_48:
[----:B------:R-:W1:Y:S02]  /*1e30*/  SYNCS.PHASECHK.TRANS64.TRYWAIT P0, [UR15+0x9000], R2 ;  /* 0x00900002ff0075a7 */ /* 0x000e64000800014f */
[----:B-1----:R-:W-:Y:S05]  /*1e40*/  @!P0 BRA `(.L_x_48) ;  /* 0xfffffffc00f88947 */ /* 0x002fea000383ffff */
[----:B------:R-:W-:Y:S05]  /*1e50*/  BRA `(.L_x_50) ;  /* 0xfffffff800887947 */ /* 0x000fea000383ffff */
.L_x_51:
[----:B------:R-:W-:-:S00]  /*1e60*/  BRA `(.L_x_51) ;  /* 0xfffffffc00fc7947 */ /* 0x000fc0000383ffff */
[----:B------:R-:W-:-:S00]  /*1e70*/  NOP ;  /* 0x0000000000007918 */ /* 0x000fc00000000000 */
        /* <DEDUP_REMOVED lines=8> */
.L_x_52:


//--------------------- .nv.shared.gluon_wgmma    --------------------------
	.section	.nv.shared.gluon_wgmma,"aw",@nobits
	.sectionflags	@""
	.align	16
	.zero		1024


//--------------------- .nv.shared.reserved.0     --------------------------
	.section	.nv.shared.reserved.0,"aw",@nobits
	.weak		__nv_reservedSMEM_offset_0_alias
	.size		__nv_reservedSMEM_offset_0_alias, 0, 0
	.other		__nv_reservedSMEM_offset_0_alias,@"STO_CUDA_RESERVED_SHARED STV_DEFAULT"
__nv_reservedSMEM_offset_0_alias:
	.zero		0


//--------------------- .nv.constant0.gluon_wgmma --------------------------
	.section	.nv.constant0.gluon_wgmma,"a",@progbits
	.sectionflags	@""
	.align	4
.nv.constant0.gluon_wgmma:
	.zero		608


//--------------------- SYMBOLS --------------------------

	.type		.nv.reservedSmem.offset0,@object
	.size		.nv.reservedSmem.offset0,0x4
